// auto-generated by cutlass_sweep.gemm — config: {"arch": "sm_90", "cluster_m": 1, "cluster_n": 1, "dtype": "bf16", "dtype_b": "bf16", "layout": "nt", "stages": 0, "tile_k": 32, "tile_m": 256, "tile_n": 256}
#include "cutlass/cutlass.h"
#include "cutlass/gemm/collective/collective_builder.hpp"
#include "cutlass/gemm/device/gemm_universal_adapter.h"
#include "cutlass/gemm/kernel/gemm_universal.hpp"
#include "cutlass/epilogue/collective/collective_builder.hpp"

using ElemA = cutlass::bfloat16_t;
using ElemB = cutlass::bfloat16_t;
using ElemCD = cutlass::bfloat16_t;
using Acc  = float;
using TileShape    = cute::Shape<cute::_256, cute::_256, cute::_32>;
using ClusterShape = cute::Shape<cute::_1, cute::_1, cute::_1>;

using CollectiveEpilogue = typename cutlass::epilogue::collective::CollectiveBuilder<
    cutlass::arch::Sm90, cutlass::arch::OpClassTensorOp,
    TileShape, ClusterShape,
    cutlass::epilogue::collective::EpilogueTileAuto,
    Acc, Acc,
    ElemCD, cutlass::layout::RowMajor, 128 / cutlass::sizeof_bits<ElemCD>::value,
    ElemCD, cutlass::layout::RowMajor, 128 / cutlass::sizeof_bits<ElemCD>::value,
    cutlass::epilogue::collective::EpilogueScheduleAuto
  >::CollectiveOp;

using CollectiveMainloop = typename cutlass::gemm::collective::CollectiveBuilder<
    cutlass::arch::Sm90, cutlass::arch::OpClassTensorOp,
    ElemA, cutlass::layout::RowMajor, 128 / cutlass::sizeof_bits<ElemA>::value,
    ElemB, cutlass::layout::ColumnMajor, 128 / cutlass::sizeof_bits<ElemB>::value,
    Acc,
    TileShape, ClusterShape,
    cutlass::gemm::collective::StageCountAutoCarveout<static_cast<int>(sizeof(typename CollectiveEpilogue::SharedStorage))>,
    cutlass::gemm::collective::KernelScheduleAuto
  >::CollectiveOp;

using GemmKernel = cutlass::gemm::kernel::GemmUniversal<
    cute::Shape<int,int,int,int>,
    CollectiveMainloop,
    CollectiveEpilogue
>;
using Gemm = cutlass::gemm::device::GemmUniversalAdapter<GemmKernel>;

// Force the device kernel symbol into the cubin without needing a host main.
auto* _anchor = &cutlass::device_kernel<GemmKernel>;


// ===== COMPILED SASS (sm_90a) =====

	.target	sm_90a

	.elftype	@"ET_EXEC"


//--------------------- .note.nv.tkinfo           --------------------------
	.section	.note.nv.tkinfo,"",@"SHT_NOTE"
	.sectionflags	@"SHF_NOTE_NV_TKINFO"
	.tkinfo
        /*0018*/ 	.word	0x00000002
        /*0030*/ 	.string	""
        /*0030*/ 	.string	"ptxas"
        /*0030*/ 	.string	"Cuda compilation tools, release 13.0, V13.0.88"
        /*0030*/ 	.string	"Build cuda_13.0.r13.0/compiler.36424714_0"
        /*0030*/ 	.string	"-arch sm_90a -m 64 "



//--------------------- .note.nv.cuinfo           --------------------------
	.section	.note.nv.cuinfo,"",@"SHT_NOTE"
	.sectionflags	@"SHF_NOTE_NV_CUINFO"
        /*0018*/ 	.short	0x0002
        /*001a*/ 	.short	0x005a
        /*001c*/ 	.short	0x0082
	.zero		2


//--------------------- .nv.info                  --------------------------
	.section	.nv.info,"",@"SHT_CUDA_INFO"
	.align	4


	//----- nvinfo : EIATTR_REGCOUNT
	.align		4
        /*0000*/ 	.byte	0x04, 0x2f
        /*0002*/ 	.short	(.L_15 - .L_14)
	.align		4
.L_14:
        /*0004*/ 	.word	index@(_ZN7cutlass13device_kernelINS_4gemm6kernel13GemmUniversalIN4cute5tupleIJiiiiEEENS1_10collective13CollectiveMmaINS1_34MainloopSm90TmaGmmaWarpSpecializedILi7ENS5_IJNS4_1CILi1EEESB_SB_EEENS1_35KernelTmaWarpSpecializedCooperativeEEENS5_IJNSA_ILi256EEESF_NSA_ILi32EEEEEENS_10bfloat16_tENS5_IJlSB_lEEESI_SJ_NS4_8TiledMMAINS4_8MMA_AtomIJNS4_4SM904GMMA28MMA_64x256x16_F32BF16BF16_SSILNSN_5MajorE0ELSP_0ELNSN_7ScaleInE1ELSQ_1EEEEEENS4_6LayoutINS5_IJNSA_ILi2EEESB_SB_EEENS5_IJSB_NSA_ILi0EEESW_EEEEENS5_IJNS4_10UnderscoreESZ_SZ_EEEEENS4_13SM90_TMA_LOADENS4_14ComposedLayoutINS4_7SwizzleILi2ELi4ELi3EEENS4_18smem_ptr_flag_bitsILi16EEENST_INS5_IJNSA_ILi8EEESG_EEENS5_IJSG_SB_EEEEEEEvNS4_8identityES12_S1C_vS1D_EENS_8epilogue10collective6detail29Sm90TmaWarpSpecializedAdapterINS1G_15DefaultEpilogueISI_SJ_SJ_NS1F_6thread17LinearCombinationISI_Li1EffLNS1K_9ScaleType4KindE0ELNS_15FloatRoundStyleE2ESI_EENS1_15EpilogueDefaultEEEEEvvEEEEvNT_6ParamsE)
        /*0008*/ 	.word	0x000000a8


	//----- nvinfo : EIATTR_FRAME_SIZE
	.align		4
.L_15:
        /*000c*/ 	.byte	0x04, 0x11
        /*000e*/ 	.short	(.L_17 - .L_16)
	.align		4
.L_16:
        /*0010*/ 	.word	index@(_ZN7cutlass13device_kernelINS_4gemm6kernel13GemmUniversalIN4cute5tupleIJiiiiEEENS1_10collective13CollectiveMmaINS1_34MainloopSm90TmaGmmaWarpSpecializedILi7ENS5_IJNS4_1CILi1EEESB_SB_EEENS1_35KernelTmaWarpSpecializedCooperativeEEENS5_IJNSA_ILi256EEESF_NSA_ILi32EEEEEENS_10bfloat16_tENS5_IJlSB_lEEESI_SJ_NS4_8TiledMMAINS4_8MMA_AtomIJNS4_4SM904GMMA28MMA_64x256x16_F32BF16BF16_SSILNSN_5MajorE0ELSP_0ELNSN_7ScaleInE1ELSQ_1EEEEEENS4_6LayoutINS5_IJNSA_ILi2EEESB_SB_EEENS5_IJSB_NSA_ILi0EEESW_EEEEENS5_IJNS4_10UnderscoreESZ_SZ_EEEEENS4_13SM90_TMA_LOADENS4_14ComposedLayoutINS4_7SwizzleILi2ELi4ELi3EEENS4_18smem_ptr_flag_bitsILi16EEENST_INS5_IJNSA_ILi8EEESG_EEENS5_IJSG_SB_EEEEEEEvNS4_8identityES12_S1C_vS1D_EENS_8epilogue10collective6detail29Sm90TmaWarpSpecializedAdapterINS1G_15DefaultEpilogueISI_SJ_SJ_NS1F_6thread17LinearCombinationISI_Li1EffLNS1K_9ScaleType4KindE0ELNS_15FloatRoundStyleE2ESI_EENS1_15EpilogueDefaultEEEEEvvEEEEvNT_6ParamsE)
        /*0014*/ 	.word	0x000004c0


	//----- nvinfo : EIATTR_MIN_STACK_SIZE
	.align		4
.L_17:
        /*0018*/ 	.byte	0x04, 0x12
        /*001a*/ 	.short	(.L_19 - .L_18)
	.align		4
.L_18:
        /*001c*/ 	.word	index@(_ZN7cutlass13device_kernelINS_4gemm6kernel13GemmUniversalIN4cute5tupleIJiiiiEEENS1_10collective13CollectiveMmaINS1_34MainloopSm90TmaGmmaWarpSpecializedILi7ENS5_IJNS4_1CILi1EEESB_SB_EEENS1_35KernelTmaWarpSpecializedCooperativeEEENS5_IJNSA_ILi256EEESF_NSA_ILi32EEEEEENS_10bfloat16_tENS5_IJlSB_lEEESI_SJ_NS4_8TiledMMAINS4_8MMA_AtomIJNS4_4SM904GMMA28MMA_64x256x16_F32BF16BF16_SSILNSN_5MajorE0ELSP_0ELNSN_7ScaleInE1ELSQ_1EEEEEENS4_6LayoutINS5_IJNSA_ILi2EEESB_SB_EEENS5_IJSB_NSA_ILi0EEESW_EEEEENS5_IJNS4_10UnderscoreESZ_SZ_EEEEENS4_13SM90_TMA_LOADENS4_14ComposedLayoutINS4_7SwizzleILi2ELi4ELi3EEENS4_18smem_ptr_flag_bitsILi16EEENST_INS5_IJNSA_ILi8EEESG_EEENS5_IJSG_SB_EEEEEEEvNS4_8identityES12_S1C_vS1D_EENS_8epilogue10collective6detail29Sm90TmaWarpSpecializedAdapterINS1G_15DefaultEpilogueISI_SJ_SJ_NS1F_6thread17LinearCombinationISI_Li1EffLNS1K_9ScaleType4KindE0ELNS_15FloatRoundStyleE2ESI_EENS1_15EpilogueDefaultEEEEEvvEEEEvNT_6ParamsE)
        /*0020*/ 	.word	0x000004c0
.L_19:


//--------------------- .nv.compat                --------------------------
	.section	.nv.compat,"",@"SHT_CUDA_COMPAT_INFO"
	.align	4
        /*0000*/ 	.byte	0x02, 0x09, 0x01, 0x00, 0x02, 0x02, 0x04, 0x00, 0x02, 0x05, 0x05, 0x00, 0x03, 0x07, 0x01, 0x01
        /*0010*/ 	.byte	0x02, 0x03, 0x01, 0x00, 0x02, 0x06, 0x01, 0x00, 0x04, 0x0b, 0x08, 0x00, 0x00, 0x00, 0x00, 0x00
        /*0020*/ 	.byte	0x00, 0x00, 0x00, 0x00


//--------------------- .nv.info._ZN7cutlass13device_kernelINS_4gemm6kernel13GemmUniversalIN4cute5tupleIJiiiiEEENS1_10collective13CollectiveMmaINS1_34MainloopSm90TmaGmmaWarpSpecializedILi7ENS5_IJNS4_1CILi1EEESB_SB_EEENS1_35KernelTmaWarpSpecializedCooperativeEEENS5_IJNSA_ILi256EEESF_NSA_ILi32EEEEEENS_10bfloat16_tENS5_IJlSB_lEEESI_SJ_NS4_8TiledMMAINS4_8MMA_AtomIJNS4_4SM904GMMA28MMA_64x256x16_F32BF16BF16_SSILNSN_5MajorE0ELSP_0ELNSN_7ScaleInE1ELSQ_1EEEEEENS4_6LayoutINS5_IJNSA_ILi2EEESB_SB_EEENS5_IJSB_NSA_ILi0EEESW_EEEEENS5_IJNS4_10UnderscoreESZ_SZ_EEEEENS4_13SM90_TMA_LOADENS4_14ComposedLayoutINS4_7SwizzleILi2ELi4ELi3EEENS4_18smem_ptr_flag_bitsILi16EEENST_INS5_IJNSA_ILi8EEESG_EEENS5_IJSG_SB_EEEEEEEvNS4_8identityES12_S1C_vS1D_EENS_8epilogue10collective6detail29Sm90TmaWarpSpecializedAdapterINS1G_15DefaultEpilogueISI_SJ_SJ_NS1F_6thread17LinearCombinationISI_Li1EffLNS1K_9ScaleType4KindE0ELNS_15FloatRoundStyleE2ESI_EENS1_15EpilogueDefaultEEEEEvvEEEEvNT_6ParamsE --------------------------
	.section	.nv.info._ZN7cutlass13device_kernelINS_4gemm6kernel13GemmUniversalIN4cute5tupleIJiiiiEEENS1_10collective13CollectiveMmaINS1_34MainloopSm90TmaGmmaWarpSpecializedILi7ENS5_IJNS4_1CILi1EEESB_SB_EEENS1_35KernelTmaWarpSpecializedCooperativeEEENS5_IJNSA_ILi256EEESF_NSA_ILi32EEEEEENS_10bfloat16_tENS5_IJlSB_lEEESI_SJ_NS4_8TiledMMAINS4_8MMA_AtomIJNS4_4SM904GMMA28MMA_64x256x16_F32BF16BF16_SSILNSN_5MajorE0ELSP_0ELNSN_7ScaleInE1ELSQ_1EEEEEENS4_6LayoutINS5_IJNSA_ILi2EEESB_SB_EEENS5_IJSB_NSA_ILi0EEESW_EEEEENS5_IJNS4_10UnderscoreESZ_SZ_EEEEENS4_13SM90_TMA_LOADENS4_14ComposedLayoutINS4_7SwizzleILi2ELi4ELi3EEENS4_18smem_ptr_flag_bitsILi16EEENST_INS5_IJNSA_ILi8EEESG_EEENS5_IJSG_SB_EEEEEEEvNS4_8identityES12_S1C_vS1D_EENS_8epilogue10collective6detail29Sm90TmaWarpSpecializedAdapterINS1G_15DefaultEpilogueISI_SJ_SJ_NS1F_6thread17LinearCombinationISI_Li1EffLNS1K_9ScaleType4KindE0ELNS_15FloatRoundStyleE2ESI_EENS1_15EpilogueDefaultEEEEEvvEEEEvNT_6ParamsE,"",@"SHT_CUDA_INFO"
	.sectionflags	@""
	.align	4


	//----- nvinfo : EIATTR_CUDA_API_VERSION
	.align		4
        /*0000*/ 	.byte	0x04, 0x37
        /*0002*/ 	.short	(.L_21 - .L_20)
.L_20:
        /*0004*/ 	.word	0x00000082


	//----- nvinfo : EIATTR_KPARAM_INFO
	.align		4
.L_21:
        /*0008*/ 	.byte	0x04, 0x17
        /*000a*/ 	.short	(.L_23 - .L_22)
.L_22:
        /*000c*/ 	.word	0x00000000
        /*0010*/ 	.short	0x0000
        /*0012*/ 	.short	0x0070
        /*0014*/ 	.byte	0x00, 0xf0, 0x01, 0x10


	//----- nvinfo : EIATTR_SPARSE_MMA_MASK
	.align		4
.L_23:
        /*0018*/ 	.byte	0x03, 0x50
        /*001a*/ 	.short	0x0000


	//----- nvinfo : EIATTR_MAXREG_COUNT
	.align		4
        /*001c*/ 	.byte	0x03, 0x1b
        /*001e*/ 	.short	0x00a8


	//----- nvinfo : EIATTR_NUM_BARRIERS
	.align		4
        /*0020*/ 	.byte	0x02, 0x4c
        /*0022*/ 	.byte	0x01
	.zero		1


	//----- nvinfo : EIATTR_EXTERNS
	.align		4
        /*0024*/ 	.byte	0x04, 0x0f
        /*0026*/ 	.short	(.L_25 - .L_24)


	//   ....[0]....
	.align		4
.L_24:
        /*0028*/ 	.word	index@(__assertfail)


	//----- nvinfo : EIATTR_ANNOTATIONS
	.align		4
.L_25:
        /*002c*/ 	.byte	0x04, 0x55
        /*002e*/ 	.short	(.L_27 - .L_26)


	//   ....[0]....
.L_26:
        /*0030*/ 	.word	0x00000001
        /*0034*/ 	.byte	0xf0, 0x06, 0x00, 0x00, 0x01, 0x00, 0x00, 0x00, 0x10, 0x07, 0x00, 0x00, 0x01, 0x00, 0x00, 0x00
        /* <DEDUP_REMOVED lines=377> */
        /*17d4*/ 	.byte	0xd0, 0x6d, 0x01, 0x00


	//----- nvinfo : EIATTR_MERCURY_ISA_VERSION
	.align		4
.L_27:
        /*17d8*/ 	.byte	0x03, 0x5f
        /*17da*/ 	.short	0x0101


	//----- nvinfo : EIATTR_INT_WARP_WIDE_INSTR_OFFSETS
	.align		4
        /*17dc*/ 	.byte	0x04, 0x31
        /*17de*/ 	.short	(.L_29 - .L_28)


	//   ....[0]....
.L_28:
        /*17e0*/ 	.word	0x00000560


	//   ....[1]....
        /*17e4*/ 	.word	0x00000570


	//   ....[2]....
        /*17e8*/ 	.word	0x00000600


	//----- nvinfo : EIATTR_COOP_GROUP_MASK_REGIDS
	.align		4
.L_29:
        /*17ec*/ 	.byte	0x04, 0x29
        /*17ee*/ 	.short	(.L_31 - .L_30)


	//   ....[0]....
.L_30:
        /*17f0*/ 	.word	0xffffffff


	//   ....[1]....
        /*17f4*/ 	.word	0xffffffff


	//   ....[2]....
        /*17f8*/ 	.word	0xffffffff


	//   ....[3]....
        /*17fc*/ 	.word	0xffffffff


	//   ....[4]....
        /*1800*/ 	.word	0xffffffff


	//----- nvinfo : EIATTR_COOP_GROUP_INSTR_OFFSETS
	.align		4
.L_31:
        /*1804*/ 	.byte	0x04, 0x28
        /*1806*/ 	.short	(.L_33 - .L_32)


	//   ....[0]....
.L_32:
        /*1808*/ 	.word	0x00000070


	//   ....[1]....
        /*180c*/ 	.word	0x00000080


	//   ....[2]....
        /*1810*/ 	.word	0x000001a0


	//   ....[3]....
        /*1814*/ 	.word	0x00000410


	//   ....[4]....
        /*1818*/ 	.word	0x000011d0


	//----- nvinfo : EIATTR_REG_RECONFIG
	.align		4
.L_33:
        /*181c*/ 	.byte	0x01, 0x54
	.zero		2


	//----- nvinfo : EIATTR_SYSCALL_OFFSETS
	.align		4
        /*1820*/ 	.byte	0x04, 0x46
        /*1822*/ 	.short	(.L_35 - .L_34)


	//   ....[0]....
.L_34:
        /*1824*/ 	.word	0x00001380


	//----- nvinfo : EIATTR_MBARRIER_INSTR_OFFSETS
	.align		4
.L_35:
        /*1828*/ 	.byte	0x04, 0x39
        /*182a*/ 	.short	(.L_37 - .L_36)


	//   ....[0]....
.L_36:
        /*182c*/ 	.word	0x00000320
        /*1830*/ 	.word	0x000000ff
        /*1834*/ 	.word	0x00000000
        /*1838*/ 	.short	0x0100
        /*183a*/ 	.byte	0x08
	.zero		1


	//   ....[1]....
        /*183c*/ 	.word	0x00000330
        /*1840*/ 	.word	0x000000ff
        /*1844*/ 	.word	0x00000038
        /*1848*/ 	.short	0x0100
        /*184a*/ 	.byte	0x08
	.zero		1


	//   ....[2]....
        /*184c*/ 	.word	0x00000340
        /*1850*/ 	.word	0x000000ff
        /*1854*/ 	.word	0x00000008
        /*1858*/ 	.short	0x0100
        /*185a*/ 	.byte	0x08
	.zero		1


	//   ....[3]....
        /*185c*/ 	.word	0x00000350
        /*1860*/ 	.word	0x000000ff
        /*1864*/ 	.word	0x00000040
        /*1868*/ 	.short	0x0100
        /*186a*/ 	.byte	0x08
	.zero		1


	//   ....[4]....
        /*186c*/ 	.word	0x00000360
        /*1870*/ 	.word	0x000000ff
        /*1874*/ 	.word	0x00000010
        /*1878*/ 	.short	0x0100
        /*187a*/ 	.byte	0x08
	.zero		1


	//   ....[5]....
        /*187c*/ 	.word	0x00000370
        /*1880*/ 	.word	0x000000ff
        /*1884*/ 	.word	0x00000048
        /*1888*/ 	.short	0x0100
        /*188a*/ 	.byte	0x08
	.zero		1


	//   ....[6]....
        /*188c*/ 	.word	0x00000380
        /*1890*/ 	.word	0x000000ff
        /*1894*/ 	.word	0x00000018
        /*1898*/ 	.short	0x0100
        /*189a*/ 	.byte	0x08
	.zero		1


	//   ....[7]....
        /*189c*/ 	.word	0x00000390
        /*18a0*/ 	.word	0x000000ff
        /*18a4*/ 	.word	0x00000050
        /*18a8*/ 	.short	0x0100
        /*18aa*/ 	.byte	0x08
	.zero		1


	//   ....[8]....
        /*18ac*/ 	.word	0x000003a0
        /*18b0*/ 	.word	0x000000ff
        /*18b4*/ 	.word	0x00000020
        /*18b8*/ 	.short	0x0100
        /*18ba*/ 	.byte	0x08
	.zero		1


	//   ....[9]....
        /*18bc*/ 	.word	0x000003b0
        /*18c0*/ 	.word	0x000000ff
        /*18c4*/ 	.word	0x00000058
        /*18c8*/ 	.short	0x0100
        /*18ca*/ 	.byte	0x08
	.zero		1


	//   ....[10]....
        /*18cc*/ 	.word	0x000003c0
        /*18d0*/ 	.word	0x000000ff
        /*18d4*/ 	.word	0x00000028
        /*18d8*/ 	.short	0x0100
        /*18da*/ 	.byte	0x08
	.zero		1


	//   ....[11]....
        /*18dc*/ 	.word	0x000003d0
        /*18e0*/ 	.word	0x000000ff
        /*18e4*/ 	.word	0x00000060
        /*18e8*/ 	.short	0x0100
        /*18ea*/ 	.byte	0x08
	.zero		1


	//   ....[12]....
        /*18ec*/ 	.word	0x000003e0
        /*18f0*/ 	.word	0x000000ff
        /*18f4*/ 	.word	0x00000030
        /*18f8*/ 	.short	0x0100
        /*18fa*/ 	.byte	0x08
	.zero		1


	//   ....[13]....
        /*18fc*/ 	.word	0x000003f0
        /*1900*/ 	.word	0x000000ff
        /*1904*/ 	.word	0x00000068
        /*1908*/ 	.short	0x0100
        /*190a*/ 	.byte	0x08
	.zero		1


	//   ....[14]....
        /*190c*/ 	.word	0x00000680
        /*1910*/ 	.word	0x000000ff
        /*1914*/ 	.word	0x00000080
        /*1918*/ 	.short	0x0100
        /*191a*/ 	.byte	0x10
	.zero		1


	//   ....[15]....
        /*191c*/ 	.word	0x00000720
        /*1920*/ 	.word	0x000000ff
        /*1924*/ 	.word	0x00000088
        /*1928*/ 	.short	0x0100
        /*192a*/ 	.byte	0x10
	.zero		1


	//   ....[16]....
        /*192c*/ 	.word	0x00001420
        /*1930*/ 	.word	0x00000003
        /*1934*/ 	.word	0x00000000
        /*1938*/ 	.short	0x010a
        /*193a*/ 	.byte	0x3f
	.zero		1


	//   ....[17]....
        /*193c*/ 	.word	0x00001460
        /*1940*/ 	.word	0x00000003
        /*1944*/ 	.word	0x00000000
        /*1948*/ 	.short	0x010a
        /*194a*/ 	.byte	0x3f
	.zero		1


	//   ....[18]....
        /*194c*/ 	.word	0x00002a00
        /*1950*/ 	.word	0x000000ff
        /*1954*/ 	.word	0x00000000
        /*1958*/ 	.short	0x010a
        /*195a*/ 	.byte	0x04
	.zero		1


	//   ....[19]....
        /*195c*/ 	.word	0x00002a40
        /*1960*/ 	.word	0x000000ff
        /*1964*/ 	.word	0x00000000
        /*1968*/ 	.short	0x010a
        /*196a*/ 	.byte	0x04
	.zero		1


	//   ....[20]....
        /*196c*/ 	.word	0x00004a80
        /*1970*/ 	.word	0x000000ff
        /*1974*/ 	.word	0x00000000
        /*1978*/ 	.short	0x0101
        /*197a*/ 	.byte	0x04
	.zero		1


	//   ....[21]....
        /*197c*/ 	.word	0x00004cb0
        /*1980*/ 	.word	0x000000ff
        /*1984*/ 	.word	0x00000000
        /*1988*/ 	.short	0x0101
        /*198a*/ 	.byte	0x04
	.zero		1


	//   ....[22]....
        /*198c*/ 	.word	0x00016960
        /*1990*/ 	.word	0x0000000a
        /*1994*/ 	.word	0x00000038
        /*1998*/ 	.short	0x010a
        /*199a*/ 	.byte	0x3f
	.zero		1


	//   ....[23]....
        /*199c*/ 	.word	0x00016ce0
        /*19a0*/ 	.word	0x00000003
        /*19a4*/ 	.word	0x00000088
        /*19a8*/ 	.short	0x0101
        /*19aa*/ 	.byte	0x3f
	.zero		1


	//   ....[24]....
        /*19ac*/ 	.word	0x000174d0
        /*19b0*/ 	.word	0x00000005
        /*19b4*/ 	.word	0x00000000
        /*19b8*/ 	.short	0x010a
        /*19ba*/ 	.byte	0x3f
	.zero		1


	//   ....[25]....
        /*19bc*/ 	.word	0x00017560
        /*19c0*/ 	.word	0x00000007
        /*19c4*/ 	.word	0x00000000
        /*19c8*/ 	.short	0x010a
        /*19ca*/ 	.byte	0x3f
	.zero		1


	//   ....[26]....
        /*19cc*/ 	.word	0x000175f0
        /*19d0*/ 	.word	0x00000007
        /*19d4*/ 	.word	0x00000000
        /*19d8*/ 	.short	0x010a
        /*19da*/ 	.byte	0x3f
	.zero		1


	//   ....[27]....
        /*19dc*/ 	.word	0x00017680
        /*19e0*/ 	.word	0x00000007
        /*19e4*/ 	.word	0x00000000
        /*19e8*/ 	.short	0x010a
        /*19ea*/ 	.byte	0x3f
	.zero		1


	//   ....[28]....
        /*19ec*/ 	.word	0x00017710
        /*19f0*/ 	.word	0x00000007
        /*19f4*/ 	.word	0x00000000
        /*19f8*/ 	.short	0x010a
        /*19fa*/ 	.byte	0x3f
	.zero		1


	//   ....[29]....
        /*19fc*/ 	.word	0x000177a0
        /*1a00*/ 	.word	0x00000007
        /*1a04*/ 	.word	0x00000000
        /*1a08*/ 	.short	0x010a
        /*1a0a*/ 	.byte	0x3f
	.zero		1


	//   ....[30]....
        /*1a0c*/ 	.word	0x00017830
        /*1a10*/ 	.word	0x00000003
        /*1a14*/ 	.word	0x00000000
        /*1a18*/ 	.short	0x010a
        /*1a1a*/ 	.byte	0x3f
	.zero		1


	//   ....[31]....
        /*1a1c*/ 	.word	0x00017890
        /*1a20*/ 	.word	0x00000003
        /*1a24*/ 	.word	0x00000000
        /*1a28*/ 	.short	0x010a
        /*1a2a*/ 	.byte	0x3f
	.zero		1


	//   ....[32]....
        /*1a2c*/ 	.word	0x000178f0
        /*1a30*/ 	.word	0x00000005
        /*1a34*/ 	.word	0x00000000
        /*1a38*/ 	.short	0x010a
        /*1a3a*/ 	.byte	0x3f
	.zero		1


	//   ....[33]....
        /*1a3c*/ 	.word	0x000179c0
        /*1a40*/ 	.word	0x0000000a
        /*1a44*/ 	.word	0x00000038
        /*1a48*/ 	.short	0x010a
        /*1a4a*/ 	.byte	0x3f
	.zero		1


	//   ....[34]....
        /*1a4c*/ 	.word	0x00017a90
        /*1a50*/ 	.word	0x00000005
        /*1a54*/ 	.word	0x00000000
        /*1a58*/ 	.short	0x010a
        /*1a5a*/ 	.byte	0x3f
	.zero		1


	//   ....[35]....
        /*1a5c*/ 	.word	0x00017ae0
        /*1a60*/ 	.word	0x00000007
        /*1a64*/ 	.word	0x00000000
        /*1a68*/ 	.short	0x010a
        /*1a6a*/ 	.byte	0x3f
	.zero		1


	//   ....[36]....
        /*1a6c*/ 	.word	0x00017b30
        /*1a70*/ 	.word	0x00000007
        /*1a74*/ 	.word	0x00000000
        /*1a78*/ 	.short	0x010a
        /*1a7a*/ 	.byte	0x3f
	.zero		1


	//   ....[37]....
        /*1a7c*/ 	.word	0x00017b80
        /*1a80*/ 	.word	0x00000007
        /*1a84*/ 	.word	0x00000000
        /*1a88*/ 	.short	0x010a
        /*1a8a*/ 	.byte	0x3f
	.zero		1


	//   ....[38]....
        /*1a8c*/ 	.word	0x00017bd0
        /*1a90*/ 	.word	0x00000007
        /*1a94*/ 	.word	0x00000000
        /*1a98*/ 	.short	0x010a
        /*1a9a*/ 	.byte	0x3f
	.zero		1


	//   ....[39]....
        /*1a9c*/ 	.word	0x00017c20
        /*1aa0*/ 	.word	0x00000007
        /*1aa4*/ 	.word	0x00000000
        /*1aa8*/ 	.short	0x010a
        /*1aaa*/ 	.byte	0x3f
	.zero		1


	//----- nvinfo : EIATTR_NUM_MBARRIERS
	.align		4
.L_37:
        /*1aac*/ 	.byte	0x03, 0x38
        /*1aae*/ 	.short	0x0010


	//----- nvinfo : EIATTR_EXIT_INSTR_OFFSETS
	.align		4
        /*1ab0*/ 	.byte	0x04, 0x1c
        /*1ab2*/ 	.short	(.L_39 - .L_38)


	//   ....[0]....
.L_38:
        /*1ab4*/ 	.word	0x00000780


	//   ....[1]....
        /*1ab8*/ 	.word	0x000010f0


	//   ....[2]....
        /*1abc*/ 	.word	0x00015ee0


	//   ....[3]....
        /*1ac0*/ 	.word	0x000165f0


	//   ....[4]....
        /*1ac4*/ 	.word	0x00017880


	//----- nvinfo : EIATTR_MAX_THREADS
	.align		4
.L_39:
        /*1ac8*/ 	.byte	0x04, 0x05
        /*1aca*/ 	.short	(.L_41 - .L_40)
.L_40:
        /*1acc*/ 	.word	0x00000180
        /*1ad0*/ 	.word	0x00000001
        /*1ad4*/ 	.word	0x00000001


	//----- nvinfo : EIATTR_CRS_STACK_SIZE
	.align		4
.L_41:
        /*1ad8*/ 	.byte	0x04, 0x1e
        /*1ada*/ 	.short	(.L_43 - .L_42)
.L_42:
        /*1adc*/ 	.word	0x00000000


	//----- nvinfo : EIATTR_CBANK_PARAM_SIZE
	.align		4
.L_43:
        /*1ae0*/ 	.byte	0x03, 0x19
        /*1ae2*/ 	.short	0x0470


	//----- nvinfo : EIATTR_PARAM_CBANK
	.align		4
        /*1ae4*/ 	.byte	0x04, 0x0a
        /*1ae6*/ 	.short	(.L_45 - .L_44)
	.align		4
.L_44:
        /*1ae8*/ 	.word	index@(.nv.constant0._ZN7cutlass13device_kernelINS_4gemm6kernel13GemmUniversalIN4cute5tupleIJiiiiEEENS1_10collective13CollectiveMmaINS1_34MainloopSm90TmaGmmaWarpSpecializedILi7ENS5_IJNS4_1CILi1EEESB_SB_EEENS1_35KernelTmaWarpSpecializedCooperativeEEENS5_IJNSA_ILi256EEESF_NSA_ILi32EEEEEENS_10bfloat16_tENS5_IJlSB_lEEESI_SJ_NS4_8TiledMMAINS4_8MMA_AtomIJNS4_4SM904GMMA28MMA_64x256x16_F32BF16BF16_SSILNSN_5MajorE0ELSP_0ELNSN_7ScaleInE1ELSQ_1EEEEEENS4_6LayoutINS5_IJNSA_ILi2EEESB_SB_EEENS5_IJSB_NSA_ILi0EEESW_EEEEENS5_IJNS4_10UnderscoreESZ_SZ_EEEEENS4_13SM90_TMA_LOADENS4_14ComposedLayoutINS4_7SwizzleILi2ELi4ELi3EEENS4_18smem_ptr_flag_bitsILi16EEENST_INS5_IJNSA_ILi8EEESG_EEENS5_IJSG_SB_EEEEEEEvNS4_8identityES12_S1C_vS1D_EENS_8epilogue10collective6detail29Sm90TmaWarpSpecializedAdapterINS1G_15DefaultEpilogueISI_SJ_SJ_NS1F_6thread17LinearCombinationISI_Li1EffLNS1K_9ScaleType4KindE0ELNS_15FloatRoundStyleE2ESI_EENS1_15EpilogueDefaultEEEEEvvEEEEvNT_6ParamsE)
        /*1aec*/ 	.short	0x0210
        /*1aee*/ 	.short	0x0470


	//----- nvinfo : EIATTR_SW_WAR
	.align		4
.L_45:
        /*1af0*/ 	.byte	0x04, 0x36
        /*1af2*/ 	.short	(.L_47 - .L_46)
.L_46:
        /*1af4*/ 	.word	0x00000008
.L_47:


//--------------------- .nv.callgraph             --------------------------
	.section	.nv.callgraph,"",@"SHT_CUDA_CALLGRAPH"
	.align	4
	.sectionentsize	8
	.align		4
        /*0000*/ 	.word	0x00000000
	.align		4
        /*0004*/ 	.word	0xffffffff
	.align		4
        /*0008*/ 	.word	index@(_ZN7cutlass13device_kernelINS_4gemm6kernel13GemmUniversalIN4cute5tupleIJiiiiEEENS1_10collective13CollectiveMmaINS1_34MainloopSm90TmaGmmaWarpSpecializedILi7ENS5_IJNS4_1CILi1EEESB_SB_EEENS1_35KernelTmaWarpSpecializedCooperativeEEENS5_IJNSA_ILi256EEESF_NSA_ILi32EEEEEENS_10bfloat16_tENS5_IJlSB_lEEESI_SJ_NS4_8TiledMMAINS4_8MMA_AtomIJNS4_4SM904GMMA28MMA_64x256x16_F32BF16BF16_SSILNSN_5MajorE0ELSP_0ELNSN_7ScaleInE1ELSQ_1EEEEEENS4_6LayoutINS5_IJNSA_ILi2EEESB_SB_EEENS5_IJSB_NSA_ILi0EEESW_EEEEENS5_IJNS4_10UnderscoreESZ_SZ_EEEEENS4_13SM90_TMA_LOADENS4_14ComposedLayoutINS4_7SwizzleILi2ELi4ELi3EEENS4_18smem_ptr_flag_bitsILi16EEENST_INS5_IJNSA_ILi8EEESG_EEENS5_IJSG_SB_EEEEEEEvNS4_8identityES12_S1C_vS1D_EENS_8epilogue10collective6detail29Sm90TmaWarpSpecializedAdapterINS1G_15DefaultEpilogueISI_SJ_SJ_NS1F_6thread17LinearCombinationISI_Li1EffLNS1K_9ScaleType4KindE0ELNS_15FloatRoundStyleE2ESI_EENS1_15EpilogueDefaultEEEEEvvEEEEvNT_6ParamsE)
	.align		4
        /*000c*/ 	.word	index@(__assertfail)
	.align		4
        /*0010*/ 	.word	0x00000000
	.align		4
        /*0014*/ 	.word	0xfffffffe
	.align		4
        /*0018*/ 	.word	0x00000000
	.align		4
        /*001c*/ 	.word	0xfffffffd
	.align		4
        /*0020*/ 	.word	0x00000000
	.align		4
        /*0024*/ 	.word	0xfffffffc


//--------------------- .nv.constant4             --------------------------
	.section	.nv.constant4,"a",@progbits
	.align	8
	.align		8
.nv.constant4:
        /*0000*/ 	.dword	__assertfail
	.align		8
        /*0008*/ 	.dword	__unnamed_1
	.align		8
        /*0010*/ 	.dword	_ZN40_INTERNAL_9bddee27_4_k_cu_f07efc4d_184824cuda3std3__45__cpo5beginE
	.align		8
        /*0018*/ 	.dword	_ZN40_INTERNAL_9bddee27_4_k_cu_f07efc4d_184824cuda3std3__45__cpo3endE
	.align		8
        /*0020*/ 	.dword	_ZN40_INTERNAL_9bddee27_4_k_cu_f07efc4d_184824cuda3std3__45__cpo6cbeginE
	.align		8
        /*0028*/ 	.dword	_ZN40_INTERNAL_9bddee27_4_k_cu_f07efc4d_184824cuda3std3__45__cpo4cendE
	.align		8
        /*0030*/ 	.dword	_ZN40_INTERNAL_9bddee27_4_k_cu_f07efc4d_184824cuda3std3__442_GLOBAL__N__9bddee27_4_k_cu_f07efc4d_184826ignoreE
	.align		8
        /*0038*/ 	.dword	_ZN40_INTERNAL_9bddee27_4_k_cu_f07efc4d_184824cuda3std3__419piecewise_constructE
	.align		8
        /*0040*/ 	.dword	_ZN40_INTERNAL_9bddee27_4_k_cu_f07efc4d_184824cuda3std3__48in_placeE
	.align		8
        /*0048*/ 	.dword	_ZN40_INTERNAL_9bddee27_4_k_cu_f07efc4d_184824cuda3std6ranges3__45__cpo4swapE
	.align		8
        /*0050*/ 	.dword	_ZN40_INTERNAL_9bddee27_4_k_cu_f07efc4d_184824cuda3std6ranges3__45__cpo9iter_moveE
	.align		8
        /*0058*/ 	.dword	_ZN40_INTERNAL_9bddee27_4_k_cu_f07efc4d_184824cute7productE
	.align		8
        /*0060*/ 	.dword	_ZN40_INTERNAL_9bddee27_4_k_cu_f07efc4d_184824cute1_E
	.align		8
        /*0068*/ 	.dword	$str$22
	.align		8
        /*0070*/ 	.dword	$str$23


//--------------------- .text._ZN7cutlass13device_kernelINS_4gemm6kernel13GemmUniversalIN4cute5tupleIJiiiiEEENS1_10collective13CollectiveMmaINS1_34MainloopSm90TmaGmmaWarpSpecializedILi7ENS5_IJNS4_1CILi1EEESB_SB_EEENS1_35KernelTmaWarpSpecializedCooperativeEEENS5_IJNSA_ILi256EEESF_NSA_ILi32EEEEEENS_10bfloat16_tENS5_IJlSB_lEEESI_SJ_NS4_8TiledMMAINS4_8MMA_AtomIJNS4_4SM904GMMA28MMA_64x256x16_F32BF16BF16_SSILNSN_5MajorE0ELSP_0ELNSN_7ScaleInE1ELSQ_1EEEEEENS4_6LayoutINS5_IJNSA_ILi2EEESB_SB_EEENS5_IJSB_NSA_ILi0EEESW_EEEEENS5_IJNS4_10UnderscoreESZ_SZ_EEEEENS4_13SM90_TMA_LOADENS4_14ComposedLayoutINS4_7SwizzleILi2ELi4ELi3EEENS4_18smem_ptr_flag_bitsILi16EEENST_INS5_IJNSA_ILi8EEESG_EEENS5_IJSG_SB_EEEEEEEvNS4_8identityES12_S1C_vS1D_EENS_8epilogue10collective6detail29Sm90TmaWarpSpecializedAdapterINS1G_15DefaultEpilogueISI_SJ_SJ_NS1F_6thread17LinearCombinationISI_Li1EffLNS1K_9ScaleType4KindE0ELNS_15FloatRoundStyleE2ESI_EENS1_15EpilogueDefaultEEEEEvvEEEEvNT_6ParamsE --------------------------
	.section	.text._ZN7cutlass13device_kernelINS_4gemm6kernel13GemmUniversalIN4cute5tupleIJiiiiEEENS1_10collective13CollectiveMmaINS1_34MainloopSm90TmaGmmaWarpSpecializedILi7ENS5_IJNS4_1CILi1EEESB_SB_EEENS1_35KernelTmaWarpSpecializedCooperativeEEENS5_IJNSA_ILi256EEESF_NSA_ILi32EEEEEENS_10bfloat16_tENS5_IJlSB_lEEESI_SJ_NS4_8TiledMMAINS4_8MMA_AtomIJNS4_4SM904GMMA28MMA_64x256x16_F32BF16BF16_SSILNSN_5MajorE0ELSP_0ELNSN_7ScaleInE1ELSQ_1EEEEEENS4_6LayoutINS5_IJNSA_ILi2EEESB_SB_EEENS5_IJSB_NSA_ILi0EEESW_EEEEENS5_IJNS4_10UnderscoreESZ_SZ_EEEEENS4_13SM90_TMA_LOADENS4_14ComposedLayoutINS4_7SwizzleILi2ELi4ELi3EEENS4_18smem_ptr_flag_bitsILi16EEENST_INS5_IJNSA_ILi8EEESG_EEENS5_IJSG_SB_EEEEEEEvNS4_8identityES12_S1C_vS1D_EENS_8epilogue10collective6detail29Sm90TmaWarpSpecializedAdapterINS1G_15DefaultEpilogueISI_SJ_SJ_NS1F_6thread17LinearCombinationISI_Li1EffLNS1K_9ScaleType4KindE0ELNS_15FloatRoundStyleE2ESI_EENS1_15EpilogueDefaultEEEEEvvEEEEvNT_6ParamsE,"ax",@progbits
	.align	128
.text._ZN7cutlass13device_kernelINS_4gemm6kernel13GemmUniversalIN4cute5tupleIJiiiiEEENS1_10collective13CollectiveMmaINS1_34MainloopSm90TmaGmmaWarpSpecializedILi7ENS5_IJNS4_1CILi1EEESB_SB_EEENS1_35KernelTmaWarpSpecializedCooperativeEEENS5_IJNSA_ILi256EEESF_NSA_ILi32EEEEEENS_10bfloat16_tENS5_IJlSB_lEEESI_SJ_NS4_8TiledMMAINS4_8MMA_AtomIJNS4_4SM904GMMA28MMA_64x256x16_F32BF16BF16_SSILNSN_5MajorE0ELSP_0ELNSN_7ScaleInE1ELSQ_1EEEEEENS4_6LayoutINS5_IJNSA_ILi2EEESB_SB_EEENS5_IJSB_NSA_ILi0EEESW_EEEEENS5_IJNS4_10UnderscoreESZ_SZ_EEEEENS4_13SM90_TMA_LOADENS4_14ComposedLayoutINS4_7SwizzleILi2ELi4ELi3EEENS4_18smem_ptr_flag_bitsILi16EEENST_INS5_IJNSA_ILi8EEESG_EEENS5_IJSG_SB_EEEEEEEvNS4_8identityES12_S1C_vS1D_EENS_8epilogue10collective6detail29Sm90TmaWarpSpecializedAdapterINS1G_15DefaultEpilogueISI_SJ_SJ_NS1F_6thread17LinearCombinationISI_Li1EffLNS1K_9ScaleType4KindE0ELNS_15FloatRoundStyleE2ESI_EENS1_15EpilogueDefaultEEEEEvvEEEEvNT_6ParamsE:
        .type           _ZN7cutlass13device_kernelINS_4gemm6kernel13GemmUniversalIN4cute5tupleIJiiiiEEENS1_10collective13CollectiveMmaINS1_34MainloopSm90TmaGmmaWarpSpecializedILi7ENS5_IJNS4_1CILi1EEESB_SB_EEENS1_35KernelTmaWarpSpecializedCooperativeEEENS5_IJNSA_ILi256EEESF_NSA_ILi32EEEEEENS_10bfloat16_tENS5_IJlSB_lEEESI_SJ_NS4_8TiledMMAINS4_8MMA_AtomIJNS4_4SM904GMMA28MMA_64x256x16_F32BF16BF16_SSILNSN_5MajorE0ELSP_0ELNSN_7ScaleInE1ELSQ_1EEEEEENS4_6LayoutINS5_IJNSA_ILi2EEESB_SB_EEENS5_IJSB_NSA_ILi0EEESW_EEEEENS5_IJNS4_10UnderscoreESZ_SZ_EEEEENS4_13SM90_TMA_LOADENS4_14ComposedLayoutINS4_7SwizzleILi2ELi4ELi3EEENS4_18smem_ptr_flag_bitsILi16EEENST_INS5_IJNSA_ILi8EEESG_EEENS5_IJSG_SB_EEEEEEEvNS4_8identityES12_S1C_vS1D_EENS_8epilogue10collective6detail29Sm90TmaWarpSpecializedAdapterINS1G_15DefaultEpilogueISI_SJ_SJ_NS1F_6thread17LinearCombinationISI_Li1EffLNS1K_9ScaleType4KindE0ELNS_15FloatRoundStyleE2ESI_EENS1_15EpilogueDefaultEEEEEvvEEEEvNT_6ParamsE,@function
        .size           _ZN7cutlass13device_kernelINS_4gemm6kernel13GemmUniversalIN4cute5tupleIJiiiiEEENS1_10collective13CollectiveMmaINS1_34MainloopSm90TmaGmmaWarpSpecializedILi7ENS5_IJNS4_1CILi1EEESB_SB_EEENS1_35KernelTmaWarpSpecializedCooperativeEEENS5_IJNSA_ILi256EEESF_NSA_ILi32EEEEEENS_10bfloat16_tENS5_IJlSB_lEEESI_SJ_NS4_8TiledMMAINS4_8MMA_AtomIJNS4_4SM904GMMA28MMA_64x256x16_F32BF16BF16_SSILNSN_5MajorE0ELSP_0ELNSN_7ScaleInE1ELSQ_1EEEEEENS4_6LayoutINS5_IJNSA_ILi2EEESB_SB_EEENS5_IJSB_NSA_ILi0EEESW_EEEEENS5_IJNS4_10UnderscoreESZ_SZ_EEEEENS4_13SM90_TMA_LOADENS4_14ComposedLayoutINS4_7SwizzleILi2ELi4ELi3EEENS4_18smem_ptr_flag_bitsILi16EEENST_INS5_IJNSA_ILi8EEESG_EEENS5_IJSG_SB_EEEEEEEvNS4_8identityES12_S1C_vS1D_EENS_8epilogue10collective6detail29Sm90TmaWarpSpecializedAdapterINS1G_15DefaultEpilogueISI_SJ_SJ_NS1F_6thread17LinearCombinationISI_Li1EffLNS1K_9ScaleType4KindE0ELNS_15FloatRoundStyleE2ESI_EENS1_15EpilogueDefaultEEEEEvvEEEEvNT_6ParamsE,(.L_x_582 - _ZN7cutlass13device_kernelINS_4gemm6kernel13GemmUniversalIN4cute5tupleIJiiiiEEENS1_10collective13CollectiveMmaINS1_34MainloopSm90TmaGmmaWarpSpecializedILi7ENS5_IJNS4_1CILi1EEESB_SB_EEENS1_35KernelTmaWarpSpecializedCooperativeEEENS5_IJNSA_ILi256EEESF_NSA_ILi32EEEEEENS_10bfloat16_tENS5_IJlSB_lEEESI_SJ_NS4_8TiledMMAINS4_8MMA_AtomIJNS4_4SM904GMMA28MMA_64x256x16_F32BF16BF16_SSILNSN_5MajorE0ELSP_0ELNSN_7ScaleInE1ELSQ_1EEEEEENS4_6LayoutINS5_IJNSA_ILi2EEESB_SB_EEENS5_IJSB_NSA_ILi0EEESW_EEEEENS5_IJNS4_10UnderscoreESZ_SZ_EEEEENS4_13SM90_TMA_LOADENS4_14ComposedLayoutINS4_7SwizzleILi2ELi4ELi3EEENS4_18smem_ptr_flag_bitsILi16EEENST_INS5_IJNSA_ILi8EEESG_EEENS5_IJSG_SB_EEEEEEEvNS4_8identityES12_S1C_vS1D_EENS_8epilogue10collective6detail29Sm90TmaWarpSpecializedAdapterINS1G_15DefaultEpilogueISI_SJ_SJ_NS1F_6thread17LinearCombinationISI_Li1EffLNS1K_9ScaleType4KindE0ELNS_15FloatRoundStyleE2ESI_EENS1_15EpilogueDefaultEEEEEvvEEEEvNT_6ParamsE)
        .other          _ZN7cutlass13device_kernelINS_4gemm6kernel13GemmUniversalIN4cute5tupleIJiiiiEEENS1_10collective13CollectiveMmaINS1_34MainloopSm90TmaGmmaWarpSpecializedILi7ENS5_IJNS4_1CILi1EEESB_SB_EEENS1_35KernelTmaWarpSpecializedCooperativeEEENS5_IJNSA_ILi256EEESF_NSA_ILi32EEEEEENS_10bfloat16_tENS5_IJlSB_lEEESI_SJ_NS4_8TiledMMAINS4_8MMA_AtomIJNS4_4SM904GMMA28MMA_64x256x16_F32BF16BF16_SSILNSN_5MajorE0ELSP_0ELNSN_7ScaleInE1ELSQ_1EEEEEENS4_6LayoutINS5_IJNSA_ILi2EEESB_SB_EEENS5_IJSB_NSA_ILi0EEESW_EEEEENS5_IJNS4_10UnderscoreESZ_SZ_EEEEENS4_13SM90_TMA_LOADENS4_14ComposedLayoutINS4_7SwizzleILi2ELi4ELi3EEENS4_18smem_ptr_flag_bitsILi16EEENST_INS5_IJNSA_ILi8EEESG_EEENS5_IJSG_SB_EEEEEEEvNS4_8identityES12_S1C_vS1D_EENS_8epilogue10collective6detail29Sm90TmaWarpSpecializedAdapterINS1G_15DefaultEpilogueISI_SJ_SJ_NS1F_6thread17LinearCombinationISI_Li1EffLNS1K_9ScaleType4KindE0ELNS_15FloatRoundStyleE2ESI_EENS1_15EpilogueDefaultEEEEEvvEEEEvNT_6ParamsE,@"STO_CUDA_ENTRY STV_DEFAULT"
_ZN7cutlass13device_kernelINS_4gemm6kernel13GemmUniversalIN4cute5tupleIJiiiiEEENS1_10collective13CollectiveMmaINS1_34MainloopSm90TmaGmmaWarpSpecializedILi7ENS5_IJNS4_1CILi1EEESB_SB_EEENS1_35KernelTmaWarpSpecializedCooperativeEEENS5_IJNSA_ILi256EEESF_NSA_ILi32EEEEEENS_10bfloat16_tENS5_IJlSB_lEEESI_SJ_NS4_8TiledMMAINS4_8MMA_AtomIJNS4_4SM904GMMA28MMA_64x256x16_F32BF16BF16_SSILNSN_5MajorE0ELSP_0ELNSN_7ScaleInE1ELSQ_1EEEEEENS4_6LayoutINS5_IJNSA_ILi2EEESB_SB_EEENS5_IJSB_NSA_ILi0EEESW_EEEEENS5_IJNS4_10UnderscoreESZ_SZ_EEEEENS4_13SM90_TMA_LOADENS4_14ComposedLayoutINS4_7SwizzleILi2ELi4ELi3EEENS4_18smem_ptr_flag_bitsILi16EEENST_INS5_IJNSA_ILi8EEESG_EEENS5_IJSG_SB_EEEEEEEvNS4_8identityES12_S1C_vS1D_EENS_8epilogue10collective6detail29Sm90TmaWarpSpecializedAdapterINS1G_15DefaultEpilogueISI_SJ_SJ_NS1F_6thread17LinearCombinationISI_Li1EffLNS1K_9ScaleType4KindE0ELNS_15FloatRoundStyleE2ESI_EENS1_15EpilogueDefaultEEEEEvvEEEEvNT_6ParamsE:
[----:B------:R-:W0:Y:S02]  /*0000*/  LDC R1, c[0x0][0x28] ;  /* 0x00000a00ff017b82 */ /* 0x000e240000000800 */
[----:B0-----:R-:W-:Y:S01]  /*0010*/  VIADD R1, R1, 0xfffffb40 ;  /* 0xfffffb4001017836 */ /* 0x001fe20000000000 */
[----:B------:R-:W0:Y:S01]  /*0020*/  S2R R2, SR_TID.X ;  /* 0x0000000000027919 */ /* 0x000e220000002100 */
[----:B------:R-:W-:Y:S01]  /*0030*/  ELECT P0, URZ, PT ;  /* 0x00000000003f782f */ /* 0x000fe20003800000 */
[----:B------:R-:W-:Y:S01]  /*0040*/  BSSY B0, `(.L_x_0) ;  /* 0x0000015000007945 */ /* 0x000fe20003800000 */
[--C-:B0-----:R-:W-:Y:S02]  /*0050*/  SHF.R.U32.HI R0, RZ, 0x5, R2.reuse ;  /* 0x00000005ff007819 */ /* 0x101fe40000011602 */
[----:B------:R-:W-:-:S03]  /*0060*/  SHF.R.U32.HI R160, RZ, 0x7, R2 ;  /* 0x00000007ffa07819 */ /* 0x000fc60000011602 */
[----:B------:R-:W0:Y:S04]  /*0070*/  SHFL.IDX PT, R3, R0, RZ, 0x1f ;  /* 0x00001fff00037589 */ /* 0x000e2800000e0000 */
[----:B------:R-:W1:Y:S01]  /*0080*/  SHFL.IDX PT, R2, R160, RZ, 0x1f ;  /* 0x00001fffa0027589 */ /* 0x000e6200000e0000 */
[----:B0-----:R-:W-:Y:S02]  /*0090*/  R2UR UR10, R3 ;  /* 0x00000000030a72ca */ /* 0x001fe400000e0000 */
[----:B-1----:R-:W-:-:S11]  /*00a0*/  R2UR UR5, R2 ;  /* 0x00000000020572ca */ /* 0x002fd600000e0000 */
[----:B------:R-:W-:Y:S02]  /*00b0*/  USHF.R.S32.HI UR4, URZ, 0x1f, UR10 ;  /* 0x0000001f3f047899 */ /* 0x000fe4000801140a */
[----:B------:R-:W-:Y:S02]  /*00c0*/  ISETP.NE.OR P0, PT, RZ, UR10, !P0 ;  /* 0x0000000aff007c0c */ /* 0x000fe4000c705670 */
[----:B------:R-:W-:-:S04]  /*00d0*/  ULEA.HI UR4, UR4, UR10, URZ, 0x2 ;  /* 0x0000000a04047291 */ /* 0x000fc8000f8f103f */
[----:B------:R-:W-:-:S04]  /*00e0*/  ULOP3.LUT UR4, UR4, 0xfffffffc, URZ, 0xc0, !UPT ;  /* 0xfffffffc04047892 */ /* 0x000fc8000f8ec03f */
[----:B------:R-:W-:-:S03]  /*00f0*/  UIADD3 UR10, UR10, -UR4, URZ ;  /* 0x800000040a0a7290 */ /* 0x000fc6000fffe03f */
[----:B------:R-:W-:Y:S09]  /*0100*/  @P0 BRA `(.L_x_1) ;  /* 0x0000000000200947 */ /* 0x000ff20003800000 */
[----:B------:R-:W-:Y:S02]  /*0110*/  ULDC.64 UR6, c[0x0][0x198] ;  /* 0x0000660000067ab9 */ /* 0x000fe40000000a00 */
[----:B------:R-:W-:Y:S02]  /*0120*/  UIADD3 UR8, UP0, UR6, 0xf0, URZ ;  /* 0x000000f006087890 */ /* 0x000fe4000ff1e03f */
[----:B------:R-:W-:Y:S02]  /*0130*/  UIADD3 UR6, UP1, UR6, 0x1f0, URZ ;  /* 0x000001f006067890 */ /* 0x000fe4000ff3e03f */
[----:B------:R-:W-:Y:S02]  /*0140*/  UIADD3.X UR9, URZ, UR7, URZ, UP0, !UPT ;  /* 0x000000073f097290 */ /* 0x000fe400087fe43f */
[----:B------:R-:W-:-:S07]  /*0150*/  UIADD3.X UR7, URZ, UR7, URZ, UP1, !UPT ;  /* 0x000000073f077290 */ /* 0x000fce0008ffe43f */
[----:B------:R0:W-:Y:S02]  /*0160*/  UTMACCTL.PF [UR8] ;  /* 0x00000000080079b9 */ /* 0x0001e40008040000 */
[----:B------:R0:W-:Y:S02]  /*0170*/  UTMACCTL.PF [UR6] ;  /* 0x00000000060079b9 */ /* 0x0001e40008040000 */
[----:B0-----:R-:W-:Y:S01]  /*0180*/  NOP ;  /* 0x0000000000007918 */ /* 0x001fe20000000000 */
.L_x_1:
[----:B------:R-:W-:Y:S05]  /*0190*/  BSYNC B0 ;  /* 0x0000000000007941 */ /* 0x000fea0003800000 */
.L_x_0:
[----:B------:R-:W0:Y:S01]  /*01a0*/  SHFL.IDX PT, R2, R0, RZ, 0x1f ;  /* 0x00001fff00027589 */ /* 0x000e2200000e0000 */
[----:B------:R-:W-:Y:S01]  /*01b0*/  UISETP.NE.AND UP0, UPT, UR10, 0x3, UPT ;  /* 0x000000030a00788c */ /* 0x000fe2000bf05270 */
[----:B------:R-:W-:Y:S01]  /*01c0*/  ISETP.NE.AND P1, PT, RZ, UR5, PT ;  /* 0x00000005ff007c0c */ /* 0x000fe2000bf25270 */
[----:B------:R-:W-:Y:S02]  /*01d0*/  UIADD3 UR18, UR5, -0x1, URZ ;  /* 0xffffffff05127890 */ /* 0x000fe4000fffe03f */
[----:B------:R-:W-:Y:S02]  /*01e0*/  UISETP.EQ.OR UP0, UPT, UR10, URZ, !UP0 ;  /* 0x0000003f0a00728c */ /* 0x000fe4000c702670 */
[----:B------:R-:W-:Y:S02]  /*01f0*/  UISETP.GE.U32.AND UP1, UPT, UR18, 0x2, UPT ;  /* 0x000000021200788c */ /* 0x000fe4000bf26070 */
[----:B------:R-:W-:-:S04]  /*0200*/  UISETP.EQ.AND UP0, UPT, UR5, URZ, UP0 ;  /* 0x0000003f0500728c */ /* 0x000fc80008702270 */
[----:B------:R-:W-:-:S04]  /*0210*/  USEL UR40, URZ, 0x1, !UP0 ;  /* 0x000000013f287887 */ /* 0x000fc8000c000000 */
[----:B------:R-:W-:Y:S01]  /*0220*/  USEL UR40, UR40, 0x2, UP1 ;  /* 0x0000000228287887 */ /* 0x000fe20008800000 */
[----:B0-----:R-:W-:-:S13]  /*0230*/  ISETP.NE.AND P0, PT, R2, RZ, PT ;  /* 0x000000ff0200720c */ /* 0x001fda0003f05270 */
[----:B------:R-:W-:Y:S05]  /*0240*/  @P0 BRA `(.L_x_2) ;  /* 0x0000000000700947 */ /* 0x000fea0003800000 */
[----:B------:R-:W0:Y:S01]  /*0250*/  S2UR UR8, SR_CgaCtaId ;  /* 0x00000000000879c3 */ /* 0x000e220000008800 */
[----:B------:R-:W-:Y:S01]  /*0260*/  UMOV UR4, 0x400 ;  /* 0x0000040000047882 */ /* 0x000fe20000000000 */
[----:B------:R-:W-:Y:S01]  /*0270*/  UMOV UR5, 0x1 ;  /* 0x0000000100057882 */ /* 0x000fe20000000000 */
[----:B------:R-:W-:Y:S01]  /*0280*/  UMOV UR6, 0x100 ;  /* 0x0000010000067882 */ /* 0x000fe20000000000 */
[----:B------:R-:W-:Y:S01]  /*0290*/  ELECT P0, URZ, PT ;  /* 0x00000000003f782f */ /* 0x000fe20003800000 */
[----:B------:R-:W-:-:S04]  /*02a0*/  UIADD3 UR6, -UR6, 0x100000, URZ ;  /* 0x0010000006067890 */ /* 0x000fc8000fffe13f */
[----:B------:R-:W-:Y:S02]  /*02b0*/  USHF.L.U32 UR7, UR6, 0xb, URZ ;  /* 0x0000000b06077899 */ /* 0x000fe4000800063f */
[----:B------:R-:W-:Y:S02]  /*02c0*/  USHF.L.U32 UR6, UR6, 0x1, URZ ;  /* 0x0000000106067899 */ /* 0x000fe4000800063f */
[----:B0-----:R-:W-:Y:S02]  /*02d0*/  ULEA UR8, UR8, UR4, 0x18 ;  /* 0x0000000408087291 */ /* 0x001fe4000f8ec03f */
[----:B------:R-:W-:-:S04]  /*02e0*/  UIADD3 UR4, -UR5, 0x100000, URZ ;  /* 0x0010000005047890 */ /* 0x000fc8000fffe13f */
[----:B------:R-:W-:Y:S02]  /*02f0*/  USHF.L.U32 UR5, UR4, 0xb, URZ ;  /* 0x0000000b04057899 */ /* 0x000fe4000800063f */
[----:B------:R-:W-:Y:S01]  /*0300*/  USHF.L.U32 UR4, UR4, 0x1, URZ ;  /* 0x0000000104047899 */ /* 0x000fe2000800063f */
[----:B------:R-:W0:Y:S11]  /*0310*/  FENCE.VIEW.ASYNC.S ;  /* 0x00000000000073c6 */ /* 0x000e360000000000 */
[----:B0-----:R0:W1:Y:S01]  /*0320*/  SYNCS.EXCH.64 URZ, [UR8], UR4 ;  /* 0x00000004083f75b2 */ /* 0x0010620008000100 */
[----:B------:R0:W2:Y:S01]  /*0330*/  SYNCS.EXCH.64 URZ, [UR8+0x38], UR6 ;  /* 0x00003806083f75b2 */ /* 0x0000a20008000100 */
[----:B------:R0:W3:Y:S01]  /*0340*/  SYNCS.EXCH.64 URZ, [UR8+0x8], UR4 ;  /* 0x00000804083f75b2 */ /* 0x0000e20008000100 */
[----:B------:R0:W4:Y:S01]  /*0350*/  SYNCS.EXCH.64 URZ, [UR8+0x40], UR6 ;  /* 0x00004006083f75b2 */ /* 0x0001220008000100 */
[----:B------:R0:W0:Y:S01]  /*0360*/  SYNCS.EXCH.64 URZ, [UR8+0x10], UR4 ;  /* 0x00001004083f75b2 */ /* 0x0000220008000100 */
        /* <DEDUP_REMOVED lines=9> */
[----:B------:R-:W-:Y:S01]  /*0400*/  NOP ;  /* 0x0000000000007918 */ /* 0x000fe20000000000 */
.L_x_2:
[----:B------:R-:W5:Y:S01]  /*0410*/  SHFL.IDX PT, R0, R0, RZ, 0x1f ;  /* 0x00001fff00007589 */ /* 0x000f6200000e0000 */
[----:B------:R-:W-:Y:S01]  /*0420*/  ELECT P0, URZ, PT ;  /* 0x00000000003f782f */ /* 0x000fe20003800000 */
[----:B------:R-:W1:Y:S01]  /*0430*/  S2UR UR17, SR_CTAID.Y ;  /* 0x00000000001179c3 */ /* 0x000e620000002600 */
[----:B0-----:R-:W-:Y:S01]  /*0440*/  ULDC UR5, c[0x0][0x65c] ;  /* 0x0001970000057ab9 */ /* 0x001fe20000000800 */
[----:B------:R-:W-:Y:S01]  /*0450*/  UMOV UR12, 0x20 ;  /* 0x00000020000c7882 */ /* 0x000fe20000000000 */
[----:B------:R-:W-:Y:S01]  /*0460*/  UISETP.NE.AND UP2, UPT, UR5, 0x1, UPT ;  /* 0x000000010500788c */ /* 0x000fe2000bf45270 */
[----:B------:R-:W-:Y:S01]  /*0470*/  NOP ;  /* 0x0000000000007918 */ /* 0x000fe20000000000 */
[----:B------:R-:W-:Y:S02]  /*0480*/  NOP ;  /* 0x0000000000007918 */ /* 0x000fe40000000000 */
[----:B------:R-:W-:Y:S01]  /*0490*/  UP2UR UR45, UPR, URZ, 0x4 ;  /* 0x000000043f2d7883 */ /* 0x000fe20008000000 */
[----:B------:R-:W0:Y:S01]  /*04a0*/  S2UR UR4, SR_CTAID.X ;  /* 0x00000000000479c3 */ /* 0x000e220000002500 */
[----:B------:R-:W-:-:S02]  /*04b0*/  PLOP3.LUT P2, PT, PT, PT, UP2, 0x80, 0x0 ;  /* 0x000000000000781c */ /* 0x000fc40003f4f028 */
[----:B------:R-:W-:Y:S02]  /*04c0*/  PLOP3.LUT P4, PT, PT, PT, UP2, 0x80, 0x0 ;  /* 0x000000000000781c */ /* 0x000fe40003f8f028 */
[----:B------:R-:W-:Y:S01]  /*04d0*/  PLOP3.LUT P3, PT, PT, PT, UP2, 0x80, 0x0 ;  /* 0x000000000000781c */ /* 0x000fe20003f6f028 */
[----:B------:R-:W-:Y:S01]  /*04e0*/  @UP2 ULDC UR14, c[0x0][0x10] ;  /* 0x00000400000e2ab9 */ /* 0x000fe20000000800 */
[----:B------:R-:W-:Y:S01]  /*04f0*/  @UP2 UMOV UR9, URZ ;  /* 0x0000003f00092c82 */ /* 0x000fe20008000000 */
[----:B------:R-:W-:Y:S01]  /*0500*/  @!UP2 ULDC UR11, c[0x0][0xc] ;  /* 0x00000300000baab9 */ /* 0x000fe20000000800 */
[----:B-----5:R-:W-:Y:S01]  /*0510*/  ISETP.NE.OR P0, PT, R0, RZ, !P0 ;  /* 0x000000ff0000720c */ /* 0x020fe20004705670 */
[----:B-1----:R-:W-:Y:S02]  /*0520*/  @UP2 UMOV UR7, UR17 ;  /* 0x0000001100072c82 */ /* 0x002fe40008000000 */
[----:B------:R-:W-:Y:S01]  /*0530*/  @UP2 UMOV UR8, UR7 ;  /* 0x0000000700082c82 */ /* 0x000fe20008000000 */
[----:B------:R-:W-:Y:S01]  /*0540*/  @!UP2 UMOV UR7, UR17 ;  /* 0x000000110007ac82 */ /* 0x000fe20008000000 */
[----:B0-----:R-:W-:-:S08]  /*0550*/  @UP2 UIMAD.WIDE.U32 UR14, UR4, UR14, UR8 ;  /* 0x0000000e040e22a5 */ /* 0x001fd0000f8e0008 */
[----:B------:R-:W-:Y:S01]  /*0560*/  VOTEU.ALL UP0, P0 ;  /* 0x00000000003f7886 */ /* 0x000fe20000000000 */
[----:B------:R-:W-:Y:S01]  /*0570*/  VOTEU.ALL UP1, P0 ;  /* 0x00000000003f7886 */ /* 0x000fe20000020000 */
[----:B------:R-:W-:-:S03]  /*0580*/  IMAD.U32 R2, RZ, RZ, UR14 ;  /* 0x0000000eff027e24 */ /* 0x000fc6000f8e00ff */
[----:B------:R-:W0:Y:S01]  /*0590*/  @!UP0 S2UR UR6, SR_CgaCtaId ;  /* 0x00000000000689c3 */ /* 0x000e220000008800 */
[----:B------:R-:W-:Y:S01]  /*05a0*/  @!UP0 UMOV UR5, 0x400 ;  /* 0x0000040000058882 */ /* 0x000fe20000000000 */
[----:B------:R-:W-:-:S04]  /*05b0*/  @!UP0 UIADD3 UR12, -UR12, 0x100000, URZ ;  /* 0x001000000c0c8890 */ /* 0x000fc8000fffe13f */
[----:B------:R-:W-:Y:S02]  /*05c0*/  @!UP0 USHF.L.U32 UR13, UR12, 0xb, URZ ;  /* 0x0000000b0c0d8899 */ /* 0x000fe4000800063f */
[----:B------:R-:W-:Y:S01]  /*05d0*/  @!UP0 USHF.L.U32 UR12, UR12, 0x1, URZ ;  /* 0x000000010c0c8899 */ /* 0x000fe2000800063f */
[----:B------:R-:W-:Y:S01]  /*05e0*/  IMAD.U32 R3, RZ, RZ, UR15 ;  /* 0x0000000fff037e24 */ /* 0x000fe2000f8e00ff */
[----:B0-----:R-:W-:Y:S01]  /*05f0*/  @!UP0 ULEA UR16, UR6, UR5, 0x18 ;  /* 0x0000000506108291 */ /* 0x001fe2000f8ec03f */
[----:B------:R-:W-:Y:S01]  /*0600*/  VOTEU.ALL UP0, P0 ;  /* 0x00000000003f7886 */ /* 0x000fe20000000000 */
[----:B------:R-:W-:Y:S01]  /*0610*/  PLOP3.LUT P0, PT, PT, PT, UP2, 0x80, 0x0 ;  /* 0x000000000000781c */ /* 0x000fe20003f0f028 */
[----:B------:R-:W-:Y:S01]  /*0620*/  UMOV UR5, URZ ;  /* 0x0000003f00057c82 */ /* 0x000fe20008000000 */
[----:B------:R-:W-:Y:S01]  /*0630*/  @UP2 UMOV UR6, URZ ;  /* 0x0000003f00062c82 */ /* 0x000fe20008000000 */
[----:B------:R-:W-:Y:S02]  /*0640*/  @!UP2 UIMAD.WIDE.U32 UR8, UR11, UR7, UR4 ;  /* 0x000000070b08a2a5 */ /* 0x000fe4000f8e0004 */
[----:B------:R-:W-:-:S04]  /*0650*/  @UP2 UIADD3 UR6, UR15, UR6, URZ ;  /* 0x000000060f062290 */ /* 0x000fc8000fffe03f */
[----:B------:R-:W-:Y:S01]  /*0660*/  MOV R5, UR9 ;  /* 0x0000000900057c02 */ /* 0x000fe20008000f00 */
[----:B------:R-:W0:Y:S02]  /*0670*/  FENCE.VIEW.ASYNC.S ;  /* 0x00000000000073c6 */ /* 0x000e240000000000 */
[----:B0-----:R0:W2:Y:S01]  /*0680*/  @!UP0 SYNCS.EXCH.64 URZ, [UR16+0x80], UR12 ;  /* 0x0000800c103f85b2 */ /* 0x0010a20008000100 */
[----:B------:R-:W-:Y:S02]  /*0690*/  @P2 IMAD.U32 R6, RZ, RZ, UR6 ;  /* 0x00000006ff062e24 */ /* 0x000fe4000f8e00ff */
[----:B------:R-:W-:Y:S02]  /*06a0*/  @P0 IMAD.MOV.U32 R7, RZ, RZ, R2 ;  /* 0x000000ffff070224 */ /* 0x000fe400078e0002 */
[----:B------:R-:W-:Y:S02]  /*06b0*/  IMAD.U32 R2, RZ, RZ, UR8 ;  /* 0x00000008ff027e24 */ /* 0x000fe4000f8e00ff */
[----:B------:R-:W-:-:S02]  /*06c0*/  @!P4 IMAD.MOV.U32 R6, RZ, RZ, R5 ;  /* 0x000000ffff06c224 */ /* 0x000fc400078e0005 */
[----:B------:R-:W-:Y:S02]  /*06d0*/  @!P3 IMAD.MOV.U32 R7, RZ, RZ, R2 ;  /* 0x000000ffff07b224 */ /* 0x000fe400078e0002 */
[----:B------:R-:W-:Y:S01]  /*06e0*/  IMAD.U32 R3, RZ, RZ, UR9 ;  /* 0x00000009ff037e24 */ /* 0x000fe2000f8e00ff */
[----:B------:R0:W-:Y:S01]  /*06f0*/  STL [R1+0x200], R6 ;  /* 0x0002000601007387 */ /* 0x0001e20000100800 */
[----:B------:R-:W-:-:S03]  /*0700*/  IMAD.U32 R4, RZ, RZ, UR8 ;  /* 0x00000008ff047e24 */ /* 0x000fc6000f8e00ff */
[----:B------:R0:W-:Y:S01]  /*0710*/  STL [R1+0x204], R7 ;  /* 0x0002040701007387 */ /* 0x0001e20000100800 */
[----:B------:R0:W2:Y:S01]  /*0720*/  @!UP1 SYNCS.EXCH.64 URZ, [UR16+0x88], UR12 ;  /* 0x0000880c103f95b2 */ /* 0x0000a20008000100 */
[----:B------:R-:W-:Y:S01]  /*0730*/  NOP ;  /* 0x0000000000007918 */ /* 0x000fe20000000000 */
[----:B--234-:R-:W-:Y:S06]  /*0740*/  BAR.SYNC.DEFER_BLOCKING 0x0 ;  /* 0x0000000000007b1d */ /* 0x01cfec0000010000 */
[----:B------:R-:W-:Y:S05]  /*0750*/  @!P1 BRA `(.L_x_3) ;  /* 0x0000015400e49947 */ /* 0x000fea0003800000 */
[----:B------:R-:W-:-:S06]  /*0760*/  UISETP.GT.U32.AND UP0, UPT, UR18, 0x1, UPT ;  /* 0x000000011200788c */ /* 0x000fcc000bf04070 */
[----:B------:R-:W-:-:S13]  /*0770*/  PLOP3.LUT P0, PT, PT, PT, UP0, 0x80, 0x0 ;  /* 0x000000000000781c */ /* 0x000fda0003f0f008 */
[----:B0-----:R-:W-:Y:S05]  /*0780*/  @P0 EXIT ;  /* 0x000000000000094d */ /* 0x001fea0003800000 */
[----:B------:R-:W-:Y:S01]  /*0790*/  ULDC.64 UR8, c[0x0][0x650] ;  /* 0x0001940000087ab9 */ /* 0x000fe20000000a00 */
[----:B------:R-:W-:Y:S01]  /*07a0*/  UMOV UR41, 0xffffffff ;  /* 0xffffffff00297882 */ /* 0x000fe20000000000 */
[----:B------:R-:W-:Y:S01]  /*07b0*/  ISETP.GE.U32.AND P0, PT, R7, UR8, PT ;  /* 0x0000000807007c0c */ /* 0x000fe2000bf06070 */
[----:B------:R-:W-:Y:S01]  /*07c0*/  UMOV UR42, 0xffffffff ;  /* 0xffffffff002a7882 */ /* 0x000fe20000000000 */
[----:B------:R-:W-:Y:S01]  /*07d0*/  UMOV UR43, 0xffffffff ;  /* 0xffffffff002b7882 */ /* 0x000fe20000000000 */
[----:B------:R-:W-:Y:S02]  /*07e0*/  PRMT R0, RZ, 0x7610, R0 ;  /* 0x00007610ff007816 */ /* 0x000fe40000000000 */
[----:B------:R-:W-:-:S13]  /*07f0*/  ISETP.GE.U32.AND.EX P0, PT, R6, UR9, PT, P0 ;  /* 0x0000000906007c0c */ /* 0x000fda000bf06100 */
[----:B------:R-:W-:Y:S05]  /*0800*/  @P0 BRA `(.L_x_4) ;  /* 0x0000000400800947 */ /* 0x000fea0003800000 */
[----:B------:R-:W-:Y:S01]  /*0810*/  I2FP.F32.U32 R0, UR4 ;  /* 0x0000000400007c45 */ /* 0x000fe20008201000 */
[----:B------:R-:W-:Y:S01]  /*0820*/  ULDC.64 UR16, c[0x0][0x628] ;  /* 0x00018a0000107ab9 */ /* 0x000fe20000000a00 */
[----:B------:R-:W-:Y:S01]  /*0830*/  ULDC UR6, c[0x0][0x150] ;  /* 0x0000540000067ab9 */ /* 0x000fe20000000800 */
[----:B------:R-:W-:Y:S01]  /*0840*/  ISETP.NE.U32.AND P0, PT, RZ, UR16, PT ;  /* 0x00000010ff007c0c */ /* 0x000fe2000bf05070 */
[----:B------:R-:W-:Y:S01]  /*0850*/  ULDC UR15, c[0x0][0x630] ;  /* 0x00018c00000f7ab9 */ /* 0x000fe20000000800 */
[----:B------:R-:W-:Y:S01]  /*0860*/  FMUL R0, R0, UR6 ;  /* 0x0000000600007c20 */ /* 0x000fe20008400000 */
[----:B------:R-:W-:Y:S01]  /*0870*/  R2UR UR18, R7 ;  /* 0x00000000071272ca */ /* 0x000fe200000e0000 */
[----:B------:R-:W-:Y:S01]  /*0880*/  ULDC UR20, c[0x0][0x154] ;  /* 0x0000550000147ab9 */ /* 0x000fe20000000800 */
[----:B------:R-:W-:Y:S01]  /*0890*/  ISETP.NE.AND.EX P0, PT, RZ, UR17, PT, P0 ;  /* 0x00000011ff007c0c */ /* 0x000fe2000bf05300 */
[----:B------:R0:W1:Y:S01]  /*08a0*/  F2I.U32.TRUNC.NTZ R2, R0 ;  /* 0x0000000000027305 */ /* 0x000062000020f000 */
[----:B------:R-:W-:-:S02]  /*08b0*/  R2UR UR19, R6 ;  /* 0x00000000061372ca */ /* 0x000fc400000e0000 */
[----:B------:R-:W-:Y:S02]  /*08c0*/  R2UR UR8, R7 ;  /* 0x00000000070872ca */ /* 0x000fe400000e0000 */
[----:B------:R-:W-:-:S07]  /*08d0*/  R2UR UR9, R6 ;  /* 0x00000000060972ca */ /* 0x000fce00000e0000 */
[----:B0-----:R-:W-:Y:S08]  /*08e0*/  @!P0 BRA `(.L_x_5) ;  /* 0x0000000000308947 */ /* 0x001ff00003800000 */
[----:B------:R-:W-:Y:S01]  /*08f0*/  R2UR UR8, R7 ;  /* 0x00000000070872ca */ /* 0x000fe200000e0000 */
[----:B------:R-:W-:Y:S01]  /*0900*/  ULDC UR6, c[0x0][0x634] ;  /* 0x00018d0000067ab9 */ /* 0x000fe20000000800 */
[----:B------:R-:W-:-:S11]  /*0910*/  R2UR UR14, R6 ;  /* 0x00000000060e72ca */ /* 0x000fd600000e0000 */
[----:B------:R-:W-:-:S04]  /*0920*/  UIADD3 UR6, UP0, UR8, UR6, URZ ;  /* 0x0000000608067290 */ /* 0x000fc8000ff1e03f */
[----:B------:R-:W-:-:S04]  /*0930*/  UIADD3.X UR14, URZ, UR14, URZ, UP0, !UPT ;  /* 0x0000000e3f0e7290 */ /* 0x000fc800087fe43f */
[----:B------:R-:W-:-:S04]  /*0940*/  UIMAD.WIDE.U32 UR8, UR14, UR16, URZ ;  /* 0x000000100e0872a5 */ /* 0x000fc8000f8e003f */
[----:B------:R-:W-:Y:S02]  /*0950*/  UIMAD.WIDE.U32 UR10, UP0, UR6, UR17, UR8 ;  /* 0x00000011060a72a5 */ /* 0x000fe4000f800008 */
[----:B------:R-:W-:Y:S02]  /*0960*/  UIMAD.WIDE.U32 UR8, UR6, UR16, URZ ;  /* 0x00000010060872a5 */ /* 0x000fe4000f8e003f */
[----:B------:R-:W-:Y:S02]  /*0970*/  UIADD3.X UR13, URZ, URZ, URZ, UP0, !UPT ;  /* 0x0000003f3f0d7290 */ /* 0x000fe400087fe43f */
[----:B------:R-:W-:Y:S01]  /*0980*/  UIADD3 URZ, UP0, UR9, UR10, URZ ;  /* 0x0000000a093f7290 */ /* 0x000fe2000ff1e03f */
[----:B------:R-:W-:-:S03]  /*0990*/  UMOV UR12, UR11 ;  /* 0x0000000b000c7c82 */ /* 0x000fc60008000000 */
[----:B------:R-:W-:-:S12]  /*09a0*/  UIMAD.WIDE.U32.X UR8, UR14, UR17, UR12, UP0 ;  /* 0x000000110e0872a5 */ /* 0x000fd800080e040c */
.L_x_5:
[----:B------:R-:W-:Y:S01]  /*09b0*/  USHF.R.U64 UR43, UR8, UR15, UR9 ;  /* 0x0000000f082b7299 */ /* 0x000fe20008001209 */
[----:B------:R-:W-:Y:S01]  /*09c0*/  I2FP.F32.U32 R0, UR7 ;  /* 0x0000000700007c45 */ /* 0x000fe20008201000 */
[----:B------:R-:W-:Y:S01]  /*09d0*/  USHF.R.U32.HI UR5, URZ, UR15, UR9 ;  /* 0x0000000f3f057299 */ /* 0x000fe20008011609 */
[----:B-1----:R-:W-:Y:S01]  /*09e0*/  R2UR UR12, R2 ;  /* 0x00000000020c72ca */ /* 0x002fe200000e0000 */
[----:B------:R-:W-:Y:S02]  /*09f0*/  UIADD3 UR6, UP0, URZ, -UR43, URZ ;  /* 0x8000002b3f067290 */ /* 0x000fe4000ff1e03f */
[----:B------:R-:W-:Y:S01]  /*0a00*/  FMUL R0, R0, UR20 ;  /* 0x0000001400007c20 */ /* 0x000fe20008400000 */
[----:B------:R-:W-:Y:S01]  /*0a10*/  ULDC.64 UR8, c[0x0][0x620] ;  /* 0x0001880000087ab9 */ /* 0x000fe20000000a00 */
[----:B------:R-:W-:Y:S01]  /*0a20*/  UIADD3.X UR5, URZ, ~UR5, URZ, UP0, !UPT ;  /* 0x800000053f057290 */ /* 0x000fe200087fe43f */
[----:B------:R-:W-:Y:S01]  /*0a30*/  UMOV UR10, UR18 ;  /* 0x00000012000a7c82 */ /* 0x000fe20008000000 */
[----:B------:R-:W-:-:S02]  /*0a40*/  UMOV UR11, UR19 ;  /* 0x00000013000b7c82 */ /* 0x000fc40008000000 */
[----:B------:R-:W-:Y:S01]  /*0a50*/  UIMAD UR5, UR5, UR8, URZ ;  /* 0x00000008050572a4 */ /* 0x000fe2000f8e023f */
[----:B------:R-:W0:Y:S01]  /*0a60*/  F2I.U32.TRUNC.NTZ R0, R0 ;  /* 0x0000000000007305 */ /* 0x000e22000020f000 */
[----:B------:R-:W-:Y:S02]  /*0a70*/  UIMAD.WIDE.U32 UR10, UR6, UR8, UR10 ;  /* 0x00000008060a72a5 */ /* 0x000fe4000f8e000a */
[----:B------:R-:W-:Y:S01]  /*0a80*/  UIMAD UR6, UR6, UR9, UR5 ;  /* 0x00000009060672a4 */ /* 0x000fe2000f8e0205 */
[----:B------:R-:W-:Y:S01]  /*0a90*/  ULDC UR21, c[0x0][0x658] ;  /* 0x0001960000157ab9 */ /* 0x000fe20000000800 */
[----:B------:R-:W-:Y:S02]  /*0aa0*/  UMOV UR19, 0xffffffff ;  /* 0xffffffff00137882 */ /* 0x000fe40000000000 */
[----:B------:R-:W-:Y:S01]  /*0ab0*/  UIADD3 UR6, UR11, UR6, URZ ;  /* 0x000000060b067290 */ /* 0x000fe2000fffe03f */
[----:B------:R-:W-:Y:S01]  /*0ac0*/  ULDC UR15, c[0x0][0x618] ;  /* 0x00018600000f7ab9 */ /* 0x000fe20000000800 */
[----:B------:R-:W-:Y:S01]  /*0ad0*/  ULDC.64 UR8, c[0x0][0x640] ;  /* 0x0001900000087ab9 */ /* 0x000fe20000000a00 */
[----:B------:R-:W-:Y:S01]  /*0ae0*/  USHF.L.U32 UR11, UR19, UR21, URZ ;  /* 0x00000015130b7299 */ /* 0x000fe2000800063f */
[----:B------:R-:W-:Y:S01]  /*0af0*/  ISETP.NE.U32.AND P0, PT, RZ, UR8, PT ;  /* 0x00000008ff007c0c */ /* 0x000fe2000bf05070 */
[----:B------:R-:W-:-:S02]  /*0b00*/  USHF.R.U64 UR19, UR10, UR15, UR6 ;  /* 0x0000000f0a137299 */ /* 0x000fc40008001206 */
[----:B------:R-:W-:Y:S01]  /*0b10*/  USHF.R.U32.HI UR10, URZ, UR15, UR6 ;  /* 0x0000000f3f0a7299 */ /* 0x000fe20008011606 */
[----:B0-----:R-:W-:Y:S01]  /*0b20*/  R2UR UR14, R0 ;  /* 0x00000000000e72ca */ /* 0x001fe200000e0000 */
[----:B------:R-:W-:Y:S01]  /*0b30*/  ULDC UR17, c[0x0][0x608] ;  /* 0x0001820000117ab9 */ /* 0x000fe20000000800 */
[----:B------:R-:W-:Y:S01]  /*0b40*/  ISETP.NE.AND.EX P0, PT, RZ, UR9, PT, P0 ;  /* 0x00000009ff007c0c */ /* 0x000fe2000bf05300 */
[----:B------:R-:W-:Y:S02]  /*0b50*/  USHF.R.U64 UR23, UR19, UR17, UR10 ;  /* 0x0000001113177299 */ /* 0x000fe4000800120a */
[----:B------:R-:W-:Y:S01]  /*0b60*/  USHF.R.U32.HI UR10, URZ, UR17, UR10 ;  /* 0x000000113f0a7299 */ /* 0x000fe2000801160a */
[----:B------:R-:W-:Y:S01]  /*0b70*/  UMOV UR16, 0x1 ;  /* 0x0000000100107882 */ /* 0x000fe20000000000 */
[----:B------:R-:W-:Y:S02]  /*0b80*/  UIADD3 UR12, -UR12, URZ, URZ ;  /* 0x0000003f0c0c7290 */ /* 0x000fe4000fffe13f */
[----:B------:R-:W-:-:S02]  /*0b90*/  USHF.R.U64 UR24, UR23, UR21, UR10 ;  /* 0x0000001517187299 */ /* 0x000fc4000800120a */
[----:B------:R-:W-:Y:S01]  /*0ba0*/  USHF.L.U32 UR6, UR16, UR21, URZ ;  /* 0x0000001510067299 */ /* 0x000fe2000800063f */
[----:B------:R-:W-:Y:S01]  /*0bb0*/  ULDC UR13, c[0x0][0x144] ;  /* 0x00005100000d7ab9 */ /* 0x000fe20000000800 */
[----:B------:R-:W-:Y:S01]  /*0bc0*/  ULDC UR5, c[0x0][0x600] ;  /* 0x0001800000057ab9 */ /* 0x000fe20000000800 */
[----:B------:R-:W-:Y:S02]  /*0bd0*/  ULOP3.LUT UR16, URZ, UR11, URZ, 0x33, !UPT ;  /* 0x0000000b3f107292 */ /* 0x000fe4000f8e333f */
[----:B------:R-:W-:Y:S02]  /*0be0*/  USHF.R.U32.HI UR11, URZ, UR21, UR10 ;  /* 0x000000153f0b7299 */ /* 0x000fe4000801160a */
[----:B------:R-:W-:Y:S02]  /*0bf0*/  UIADD3 UR18, UR5, -0x1, URZ ;  /* 0xffffffff05127890 */ /* 0x000fe4000fffe03f */
[----:B------:R-:W-:Y:S02]  /*0c00*/  UIADD3 UR20, -UR14, URZ, URZ ;  /* 0x0000003f0e147290 */ /* 0x000fe4000fffe13f */
[----:B------:R-:W-:Y:S01]  /*0c10*/  UIMAD UR4, UR13, UR12, UR4 ;  /* 0x0000000c0d0472a4 */ /* 0x000fe2000f8e0204 */
[----:B------:R-:W-:Y:S01]  /*0c20*/  ULDC UR25, c[0x0][0x148] ;  /* 0x0000520000197ab9 */ /* 0x000fe20000000800 */
[----:B------:R-:W-:Y:S01]  /*0c30*/  ULDC UR21, c[0x0][0x648] ;  /* 0x0001920000157ab9 */ /* 0x000fe20000000800 */
[----:B------:R-:W-:Y:S01]  /*0c40*/  ULDC UR22, c[0x0][0x638] ;  /* 0x00018e0000167ab9 */ /* 0x000fe20000000800 */
[----:B------:R-:W-:Y:S01]  /*0c50*/  UMOV UR10, UR24 ;  /* 0x00000018000a7c82 */ /* 0x000fe20008000000 */
[----:B------:R-:W-:Y:S07]  /*0c60*/  @!P0 BRA `(.L_x_6) ;  /* 0x0000000000308947 */ /* 0x000fee0003800000 */
[----:B------:R-:W-:Y:S02]  /*0c70*/  ULDC UR14, c[0x0][0x64c] ;  /* 0x00019300000e7ab9 */ /* 0x000fe40000000800 */
        /* <DEDUP_REMOVED lines=8> */
[----:B------:R-:W-:-:S07]  /*0d00*/  UIMAD.WIDE.U32.X UR8, UR17, UR9, UR14, UP0 ;  /* 0x00000009110872a5 */ /* 0x000fce00080e040e */
[----:B------:R-:W-:Y:S01]  /*0d10*/  UMOV UR10, UR8 ;  /* 0x00000008000a7c82 */ /* 0x000fe20008000000 */
[----:B------:R-:W-:-:S05]  /*0d20*/  UMOV UR11, UR9 ;  /* 0x00000009000b7c82 */ /* 0x000fca0008000000 */
.L_x_6:
[----:B------:R-:W-:Y:S01]  /*0d30*/  UISETP.NE.AND UP0, UPT, UR45, URZ, UPT ;  /* 0x0000003f2d00728c */ /* 0x000fe2000bf05270 */
[----:B------:R-:W-:Y:S01]  /*0d40*/  IMAD.MOV.U32 R0, RZ, RZ, 0x1 ;  /* 0x00000001ff007424 */ /* 0x000fe200078e00ff */
[----:B------:R-:W-:Y:S02]  /*0d50*/  USHF.R.U64 UR8, UR10, UR21, UR11 ;  /* 0x000000150a087299 */ /* 0x000fe4000800120b */
[----:B------:R-:W-:Y:S02]  /*0d60*/  ULOP3.LUT UR16, UR23, UR16, URZ, 0xc0, !UPT ;  /* 0x0000001017107292 */ /* 0x000fe4000f8ec03f */
[----:B------:R-:W-:Y:S02]  /*0d70*/  ULOP3.LUT UR18, UR19, UR18, URZ, 0xc0, !UPT ;  /* 0x0000001213127292 */ /* 0x000fe4000f8ec03f */
[----:B------:R-:W-:-:S03]  /*0d80*/  UIMAD UR16, UR6, UR8, UR16 ;  /* 0x00000008061072a4 */ /* 0x000fc6000f8e0210 */
[----:B------:R-:W-:Y:S02]  /*0d90*/  @UP0 UIMAD UR4, UR25, UR20, UR7 ;  /* 0x00000014190402a4 */ /* 0x000fe4000f8e0207 */
[----:B------:R-:W-:-:S04]  /*0da0*/  UIADD3 UR7, -UR8, URZ, URZ ;  /* 0x0000003f08077290 */ /* 0x000fc8000fffe13f */
[----:B------:R-:W-:-:S03]  /*0db0*/  UIMAD UR6, UR7, UR22, UR24 ;  /* 0x00000016070672a4 */ /* 0x000fc6000f8e0218 */
[----:B------:R-:W-:Y:S01]  /*0dc0*/  ULDC UR7, c[0x0][0x610] ;  /* 0x0001840000077ab9 */ /* 0x000fe20000000800 */
[----:B------:R-:W-:Y:S02]  /*0dd0*/  UIMAD UR6, UR6, UR5, UR18 ;  /* 0x00000005060672a4 */ /* 0x000fe4000f8e0212 */
[----:B------:R-:W-:-:S04]  /*0de0*/  UIMAD UR4, UR16, UR7, UR4 ;  /* 0x00000007100472a4 */ /* 0x000fc8000f8e0204 */
[----:B------:R-:W-:Y:S02]  /*0df0*/  USEL UR42, UR6, UR4, !UP0 ;  /* 0x00000004062a7287 */ /* 0x000fe4000c000000 */
[----:B------:R-:W-:-:S12]  /*0e00*/  USEL UR41, UR4, UR6, !UP0 ;  /* 0x0000000604297287 */ /* 0x000fd8000c000000 */
.L_x_4:
[----:B------:R-:W-:-:S08]  /*0e10*/  NOP ;  /* 0x0000000000007918 */ /* 0x000fd00000000000 */
[----:B------:R-:W0:Y:S02]  /*0e20*/  USETMAXREG.TRY_ALLOC.CTAPOOL UP0, 0xf0 ;  /* 0x000000f0000079c8 */ /* 0x000e240008000600 */
[----:B0-----:R-:W-:-:S13]  /*0e30*/  PLOP3.LUT P0, PT, PT, PT, UP0, 0x80, 0x0 ;  /* 0x000000000000781c */ /* 0x001fda0003f0f008 */
[----:B------:R-:W-:Y:S05]  /*0e40*/  @!P0 BRA `(.L_x_4) ;  /* 0xfffffffc00f08947 */ /* 0x000fea000383ffff */
[----:B------:R-:W-:Y:S01]  /*0e50*/  ULDC.64 UR4, c[0x0][0x598] ;  /* 0x0001660000047ab9 */ /* 0x000fe20000000a00 */
[----:B------:R-:W-:Y:S01]  /*0e60*/  ULDC.64 UR36, c[0x0][0x208] ;  /* 0x0000820000247ab9 */ /* 0x000fe20000000a00 */
[----:B------:R-:W-:-:S04]  /*0e70*/  ISETP.NE.U32.AND P0, PT, RZ, UR4, PT ;  /* 0x00000004ff007c0c */ /* 0x000fc8000bf05070 */
[----:B------:R-:W-:-:S13]  /*0e80*/  ISETP.NE.AND.EX P0, PT, RZ, UR5, PT, P0 ;  /* 0x00000005ff007c0c */ /* 0x000fda000bf05300 */
[----:B------:R-:W-:Y:S05]  /*0e90*/  @!P0 BRA `(.L_x_7) ;  /* 0x00000000001c8947 */ /* 0x000fea0003800000 */
[----:B------:R-:W0:Y:S02]  /*0ea0*/  LDC.64 R2, c[0x0][0x598] ;  /* 0x00016600ff027b82 */ /* 0x000e240000000a00 */
[----:B0-----:R-:W2:Y:S02]  /*0eb0*/  LDG.E.64 R2, desc[UR36][R2.64] ;  /* 0x0000002402027981 */ /* 0x001ea4000c1e1b00 */
[----:B--2---:R-:W-:-:S04]  /*0ec0*/  ISETP.NE.U32.AND P0, PT, R2, RZ, PT ;  /* 0x000000ff0200720c */ /* 0x004fc80003f05070 */
[----:B------:R-:W-:-:S13]  /*0ed0*/  ISETP.NE.AND.EX P0, PT, R3, RZ, PT, P0 ;  /* 0x000000ff0300720c */ /* 0x000fda0003f05300 */
[----:B------:R-:W-:Y:S05]  /*0ee0*/  @!P0 BRA `(.L_x_7) ;  /* 0x0000000000088947 */ /* 0x000fea0003800000 */
[----:B------:R0:W5:Y:S01]  /*0ef0*/  LD.E R2, desc[UR36][R2.64] ;  /* 0x0000002402027980 */ /* 0x000162000c101900 */
[----:B------:R-:W-:Y:S05]  /*0f00*/  BRA `(.L_x_8) ;  /* 0x0000000000247947 */ /* 0x000fea0003800000 */
.L_x_7:
[----:B------:R-:W-:Y:S02]  /*0f10*/  ULDC.64 UR4, c[0x0][0x588] ;  /* 0x0001620000047ab9 */ /* 0x000fe40000000a00 */
[----:B------:R-:W-:-:S04]  /*0f20*/  ISETP.NE.U32.AND P0, PT, RZ, UR4, PT ;  /* 0x00000004ff007c0c */ /* 0x000fc8000bf05070 */
[----:B------:R-:W-:-:S13]  /*0f30*/  ISETP.NE.AND.EX P0, PT, RZ, UR5, PT, P0 ;  /* 0x00000005ff007c0c */ /* 0x000fda000bf05300 */
[----:B------:R-:W-:Y:S05]  /*0f40*/  @!P0 BRA `(.L_x_9) ;  /* 0x00000000000c8947 */ /* 0x000fea0003800000 */
[----:B------:R-:W0:Y:S02]  /*0f50*/  LDC.64 R2, c[0x0][0x588] ;  /* 0x00016200ff027b82 */ /* 0x000e240000000a00 */
[----:B0-----:R1:W5:Y:S01]  /*0f60*/  LDG.E R2, desc[UR36][R2.64] ;  /* 0x0000002402027981 */ /* 0x001362000c1e1900 */
[----:B------:R-:W-:Y:S05]  /*0f70*/  BRA `(.L_x_8) ;  /* 0x0000000000087947 */ /* 0x000fea0003800000 */
.L_x_9:
[----:B------:R-:W-:Y:S02]  /*0f80*/  ULDC UR4, c[0x0][0x580] ;  /* 0x0001600000047ab9 */ /* 0x000fe40000000800 */
[----:B------:R-:W-:-:S07]  /*0f90*/  IMAD.U32 R2, RZ, RZ, UR4 ;  /* 0x00000004ff027e24 */ /* 0x000fce000f8e00ff */
.L_x_8:
[----:B------:R-:W-:Y:S02]  /*0fa0*/  ULDC.64 UR4, c[0x0][0x5a0] ;  /* 0x0001680000047ab9 */ /* 0x000fe40000000a00 */
[----:B------:R-:W-:-:S04]  /*0fb0*/  ISETP.NE.U32.AND P0, PT, RZ, UR4, PT ;  /* 0x00000004ff007c0c */ /* 0x000fc8000bf05070 */
[----:B------:R-:W-:-:S13]  /*0fc0*/  ISETP.NE.AND.EX P0, PT, RZ, UR5, PT, P0 ;  /* 0x00000005ff007c0c */ /* 0x000fda000bf05300 */
[----:B------:R-:W-:Y:S05]  /*0fd0*/  @!P0 BRA `(.L_x_10) ;  /* 0x00000000001c8947 */ /* 0x000fea0003800000 */
[----:B------:R-:W2:Y:S02]  /*0fe0*/  LDC.64 R4, c[0x0][0x5a0] ;  /* 0x00016800ff047b82 */ /* 0x000ea40000000a00 */
[----:B--2---:R-:W2:Y:S02]  /*0ff0*/  LDG.E.64 R4, desc[UR36][R4.64] ;  /* 0x0000002404047981 */ /* 0x004ea4000c1e1b00 */
[----:B--2---:R-:W-:-:S04]  /*1000*/  ISETP.NE.U32.AND P0, PT, R4, RZ, PT ;  /* 0x000000ff0400720c */ /* 0x004fc80003f05070 */
[----:B------:R-:W-:-:S13]  /*1010*/  ISETP.NE.AND.EX P0, PT, R5, RZ, PT, P0 ;  /* 0x000000ff0500720c */ /* 0x000fda0003f05300 */
[----:B------:R-:W-:Y:S05]  /*1020*/  @!P0 BRA `(.L_x_10) ;  /* 0x0000000000088947 */ /* 0x000fea0003800000 */
[----:B------:R2:W5:Y:S01]  /*1030*/  LD.E R16, desc[UR36][R4.64] ;  /* 0x0000002404107980 */ /* 0x000562000c101900 */
[----:B------:R-:W-:Y:S05]  /*1040*/  BRA `(.L_x_11) ;  /* 0x0000000000247947 */ /* 0x000fea0003800000 */
.L_x_10:
[----:B------:R-:W-:Y:S02]  /*1050*/  ULDC.64 UR4, c[0x0][0x590] ;  /* 0x0001640000047ab9 */ /* 0x000fe40000000a00 */
[----:B------:R-:W-:-:S04]  /*1060*/  ISETP.NE.U32.AND P0, PT, RZ, UR4, PT ;  /* 0x00000004ff007c0c */ /* 0x000fc8000bf05070 */
[----:B------:R-:W-:-:S13]  /*1070*/  ISETP.NE.AND.EX P0, PT, RZ, UR5, PT, P0 ;  /* 0x00000005ff007c0c */ /* 0x000fda000bf05300 */
[----:B------:R-:W-:Y:S05]  /*1080*/  @!P0 BRA `(.L_x_12) ;  /* 0x00000000000c8947 */ /* 0x000fea0003800000 */
[----:B------:R-:W2:Y:S02]  /*1090*/  LDC.64 R16, c[0x0][0x590] ;  /* 0x00016400ff107b82 */ /* 0x000ea40000000a00 */
[----:B--2---:R3:W5:Y:S01]  /*10a0*/  LDG.E R16, desc[UR36][R16.64] ;  /* 0x0000002410107981 */ /* 0x004762000c1e1900 */
[----:B------:R-:W-:Y:S05]  /*10b0*/  BRA `(.L_x_11) ;  /* 0x0000000000087947 */ /* 0x000fea0003800000 */
.L_x_12:
[----:B------:R-:W-:Y:S02]  /*10c0*/  ULDC UR4, c[0x0][0x584] ;  /* 0x0001610000047ab9 */ /* 0x000fe40000000800 */
[----:B------:R-:W-:-:S07]  /*10d0*/  IMAD.U32 R16, RZ, RZ, UR4 ;  /* 0x00000004ff107e24 */ /* 0x000fce000f8e00ff */
.L_x_11:
[----:B------:R-:W-:-:S13]  /*10e0*/  LOP3.LUT P0, RZ, R0, 0xff, RZ, 0xc0, !PT ;  /* 0x000000ff00ff7812 */ /* 0x000fda000780c0ff */
[----:B------:R-:W-:Y:S05]  /*10f0*/  @!P0 EXIT ;  /* 0x000000000000894d */ /* 0x000fea0003800000 */
[----:B------:R-:W-:Y:S01]  /*1100*/  ULDC UR4, c[0x0][0x28c] ;  /* 0x0000a30000047ab9 */ /* 0x000fe20000000800 */
[----:B------:R-:W-:Y:S01]  /*1110*/  UMOV UR38, URZ ;  /* 0x0000003f00267c82 */ /* 0x000fe20008000000 */
[----:B------:R-:W-:Y:S01]  /*1120*/  UIADD3 UR4, UR4, 0x1f, URZ ;  /* 0x0000001f04047890 */ /* 0x000fe2000fffe03f */
[----:B------:R-:W-:-:S03]  /*1130*/  UMOV UR39, URZ ;  /* 0x0000003f00277c82 */ /* 0x000fc60008000000 */
[----:B------:R-:W-:-:S04]  /*1140*/  USHF.R.S32.HI UR5, URZ, 0x1f, UR4 ;  /* 0x0000001f3f057899 */ /* 0x000fc80008011404 */
[----:B------:R-:W-:-:S04]  /*1150*/  ULEA.HI UR5, UR5, UR4, URZ, 0x5 ;  /* 0x0000000405057291 */ /* 0x000fc8000f8f283f */
[----:B------:R-:W-:-:S12]  /*1160*/  USHF.R.S32.HI UR44, URZ, 0x5, UR5 ;  /* 0x000000053f2c7899 */ /* 0x000fd80008011405 */
.L_x_540:
[----:B------:R-:W4:Y:S01]  /*1170*/  S2R R0, SR_TID.X ;  /* 0x0000000000007919 */ /* 0x000f220000002100 */
[----:B------:R-:W0:Y:S01]  /*1180*/  S2UR UR6, SR_CgaCtaId ;  /* 0x00000000000679c3 */ /* 0x000e220000008800 */
[----:B------:R-:W-:Y:S02]  /*1190*/  UMOV UR46, 0x400 ;  /* 0x00000400002e7882 */ /* 0x000fe40000000000 */
[----:B0-----:R-:W-:Y:S01]  /*11a0*/  ULEA UR46, UR6, UR46, 0x18 ;  /* 0x0000002e062e7291 */ /* 0x001fe2000f8ec03f */
[----:B----4-:R-:W-:-:S04]  /*11b0*/  LOP3.LUT R0, R0, 0x80, RZ, 0xc0, !PT ;  /* 0x0000008000007812 */ /* 0x010fc800078ec0ff */
[----:B------:R-:W-:-:S06]  /*11c0*/  SHF.R.U32.HI R0, RZ, 0x7, R0 ;  /* 0x00000007ff007819 */ /* 0x000fcc0000011600 */
[----:B------:R-:W0:Y:S02]  /*11d0*/  SHFL.IDX PT, R0, R0, RZ, 0x1f ;  /* 0x00001fff00007589 */ /* 0x000e2400000e0000 */
[----:B0-----:R-:W-:-:S13]  /*11e0*/  R2UR UR4, R0 ;  /* 0x00000000000472ca */ /* 0x001fda00000e0000 */
[----:B------:R-:W-:-:S04]  /*11f0*/  ULEA.HI UR5, UR4, UR4, URZ, 0x1 ;  /* 0x0000000404057291 */ /* 0x000fc8000f8f083f */
[----:B------:R-:W-:-:S04]  /*1200*/  ULOP3.LUT UR5, UR5, 0xffffe, URZ, 0xc0, !UPT ;  /* 0x000ffffe05057892 */ /* 0x000fc8000f8ec03f */
[----:B------:R-:W-:-:S03]  /*1210*/  UIADD3 UR5, UR4, -UR5, URZ ;  /* 0x8000000504057290 */ /* 0x000fc6000fffe03f */
[----:B------:R-:W-:Y:S01]  /*1220*/  ULDC UR4, c[0x0][0x28c] ;  /* 0x0000a30000047ab9 */ /* 0x000fe20000000800 */
[----:B------:R-:W-:Y:S01]  /*1230*/  ULEA UR5, UR5, UR46, 0xc ;  /* 0x0000002e05057291 */ /* 0x000fe2000f8e603f */
[----:B------:R-:W-:-:S03]  /*1240*/  ISETP.LT.AND P0, PT, RZ, UR4, PT ;  /* 0x00000004ff007c0c */ /* 0x000fc6000bf01270 */
[----:B------:R-:W-:-:S04]  /*1250*/  UIADD3 UR5, UR5, 0x180, URZ ;  /* 0x0000018005057890 */ /* 0x000fc8000fffe03f */
[----:B------:R-:W-:-:S04]  /*1260*/  USHF.R.U32.HI UR5, URZ, 0x4, UR5 ;  /* 0x000000043f057899 */ /* 0x000fc80008011605 */
[----:B------:R-:W-:Y:S02]  /*1270*/  ULOP3.LUT UR47, UR5, 0x3fff, URZ, 0xc0, !UPT ;  /* 0x00003fff052f7892 */ /* 0x000fe4000f8ec03f */
[----:B-1-3--:R-:W-:Y:S10]  /*1280*/  @P0 BRA `(.L_x_13) ;  /* 0x0000000000400947 */ /* 0x00aff40003800000 */
[----:B------:R-:W-:Y:S01]  /*1290*/  MOV R0, 0x0 ;  /* 0x0000000000007802 */ /* 0x000fe20000000f00 */
[----:B------:R-:W-:Y:S01]  /*12a0*/  ULDC.64 UR4, c[0x4][0x68] ;  /* 0x01001a0000047ab9 */ /* 0x000fe20000000a00 */
[----:B------:R-:W-:Y:S01]  /*12b0*/  ULDC.64 UR6, c[0x4][0x8] ;  /* 0x0100020000067ab9 */ /* 0x000fe20000000a00 */
[----:B--2---:R-:W-:Y:S01]  /*12c0*/  IMAD.U32 R4, RZ, RZ, UR4 ;  /* 0x00000004ff047e24 */ /* 0x004fe2000f8e00ff */
[----:B------:R0:W2:Y:S01]  /*12d0*/  LDC.64 R14, c[0x4][R0] ;  /* 0x01000000000e7b82 */ /* 0x0000a20000000a00 */
[----:B------:R-:W-:Y:S01]  /*12e0*/  IMAD.U32 R5, RZ, RZ, UR5 ;  /* 0x00000005ff057e24 */ /* 0x000fe2000f8e00ff */
[----:B------:R-:W-:Y:S01]  /*12f0*/  ULDC.64 UR4, c[0x4][0x70] ;  /* 0x01001c0000047ab9 */ /* 0x000fe20000000a00 */
[----:B------:R-:W-:Y:S01]  /*1300*/  IMAD.U32 R10, RZ, RZ, UR6 ;  /* 0x00000006ff0a7e24 */ /* 0x000fe2000f8e00ff */
[----:B------:R-:W-:Y:S01]  /*1310*/  MOV R7, UR5 ;  /* 0x0000000500077c02 */ /* 0x000fe20008000f00 */
[----:B------:R-:W-:Y:S02]  /*1320*/  IMAD.U32 R6, RZ, RZ, UR4 ;  /* 0x00000004ff067e24 */ /* 0x000fe4000f8e00ff */
[----:B------:R-:W-:-:S02]  /*1330*/  IMAD.U32 R11, RZ, RZ, UR7 ;  /* 0x00000007ff0b7e24 */ /* 0x000fc4000f8e00ff */
[----:B------:R-:W-:Y:S02]  /*1340*/  IMAD.MOV.U32 R8, RZ, RZ, 0x1e1 ;  /* 0x000001e1ff087424 */ /* 0x000fe400078e00ff */
[----:B------:R-:W-:Y:S02]  /*1350*/  IMAD.MOV.U32 R12, RZ, RZ, 0x1 ;  /* 0x00000001ff0c7424 */ /* 0x000fe400078e00ff */
[----:B0-----:R-:W-:-:S07]  /*1360*/  IMAD.MOV.U32 R13, RZ, RZ, RZ ;  /* 0x000000ffff0d7224 */ /* 0x001fce00078e00ff */
[----:B------:R-:W-:-:S07]  /*1370*/  LEPC R20, `(.L_x_13) ;  /* 0x000000001014794e */ /* 0x000fce0000000000 */
[----:B-123-5:R-:W-:Y:S05]  /*1380*/  CALL.ABS.NOINC R14 ;  /* 0x000000000e007343 */ /* 0x02efea0003c00000 */
.L_x_13:
[----:B------:R-:W-:-:S06]  /*1390*/  ULOP3.LUT UR4, UR40, 0x1, URZ, 0xfc, !UPT ;  /* 0x0000000128047892 */ /* 0x000fcc000f8efc3f */
[----:B------:R-:W-:-:S05]  /*13a0*/  IMAD.U32 R0, RZ, RZ, UR4 ;  /* 0x00000004ff007e24 */ /* 0x000fca000f8e00ff */
[----:B------:R-:W-:-:S13]  /*13b0*/  ISETP.NE.AND P0, PT, R0, 0x3, PT ;  /* 0x000000030000780c */ /* 0x000fda0003f05270 */
[----:B------:R-:W-:Y:S05]  /*13c0*/  @!P0 BRA `(.L_x_14) ;  /* 0x0000000000048947 */ /* 0x000fea0003800000 */
[----:B------:R-:W-:Y:S01]  /*13d0*/  BPT.TRAP 0x1 ;  /* 0x000000040000795c */ /* 0x000fe20000300000 */
.L_x_14:
[----:B-1----:R-:W-:Y:S02]  /*13e0*/  IMAD.U32 R3, RZ, RZ, UR39 ;  /* 0x00000027ff037e24 */ /* 0x002fe4000f8e00ff */
[----:B------:R-:W-:-:S03]  /*13f0*/  IMAD.U32 R0, RZ, RZ, UR38 ;  /* 0x00000026ff007e24 */ /* 0x000fc6000f8e00ff */
[----:B------:R-:W-:Y:S02]  /*1400*/  LEA R3, R3, UR46, 0x3 ;  /* 0x0000002e03037c11 */ /* 0x000fe4000f8e18ff */
[----:B------:R-:W-:-:S04]  /*1410*/  SHF.L.U32 R0, R0, 0x1f, RZ ;  /* 0x0000001f00007819 */ /* 0x000fc800000006ff */
[----:B------:R0:W1:Y:S01]  /*1420*/  SYNCS.PHASECHK.TRANS64.TRYWAIT P1, [R3+URZ], R0 ;  /* 0x00000000030075a7 */ /* 0x000062000802017f */
[----:B------:R-:W-:Y:S05]  /*1430*/  @!P0 BRA `(.L_x_15) ;  /* 0x0000000000048947 */ /* 0x000fea0003800000 */
[----:B------:R-:W-:Y:S01]  /*1440*/  BPT.TRAP 0x1 ;  /* 0x000000040000795c */ /* 0x000fe20000300000 */
.L_x_15:
[----:B-1----:R-:W-:Y:S05]  /*1450*/  @P1 BRA `(.L_x_16) ;  /* 0x0000000000081947 */ /* 0x002fea0003800000 */
[----:B------:R-:W1:Y:S02]  /*1460*/  SYNCS.PHASECHK.TRANS64.TRYWAIT P1, [R3+URZ], R0 ;  /* 0x00000000030075a7 */ /* 0x000e64000802017f */
[----:B-1----:R-:W-:Y:S05]  /*1470*/  @!P1 BRA `(.L_x_17) ;  /* 0x0000016400049947 */ /* 0x002fea0003800000 */
.L_x_16:
[----:B------:R-:W-:-:S04]  /*1480*/  UISETP.LT.AND UP0, UPT, UR44, 0x1, UPT ;  /* 0x000000012c00788c */ /* 0x000fc8000bf01270 */
[----:B------:R-:W-:-:S04]  /*1490*/  USEL UR4, UR44, 0x1, UP0 ;  /* 0x000000012c047887 */ /* 0x000fc80008000000 */
[----:B------:R-:W-:-:S06]  /*14a0*/  UIADD3 UR4, UR44, -UR4, URZ ;  /* 0x800000042c047290 */ /* 0x000fcc000fffe03f */
[----:B01----:R-:W-:Y:S01]  /*14b0*/  MOV R0, UR4 ;  /* 0x0000000400007c02 */ /* 0x003fe20008000f00 */
[----:B------:R-:W-:Y:S01]  /*14c0*/  IMAD.U32 R3, RZ, RZ, UR4 ;  /* 0x00000004ff037e24 */ /* 0x000fe2000f8e00ff */
[----:B------:R-:W-:Y:S05]  /*14d0*/  WARPSYNC.ALL ;  /* 0x0000000000007948 */ /* 0x000fea0003800000 */
[----:B------:R-:W-:Y:S01]  /*14e0*/  ISETP.GE.AND P1, PT, R0, 0x1, PT ;  /* 0x000000010000780c */ /* 0x000fe20003f26270 */
[----:B------:R-:W-:Y:S01]  /*14f0*/  UIADD3 UR46, UR46, 0x1c180, URZ ;  /* 0x0001c1802e2e7890 */ /* 0x000fe2000fffe03f */
[----:B------:R-:W-:Y:S01]  /*1500*/  WARPGROUP.ARRIVE ;  /* 0x00000000000079c5 */ /* 0x000fe20000000000 */
[----:B------:R-:W-:-:S02]  /*1510*/  ULOP3.LUT UR8, UR47, 0x10000, URZ, 0xfc, !UPT ;  /* 0x000100002f087892 */ /* 0x000fc4000f8efc3f */
[----:B------:R-:W-:Y:S02]  /*1520*/  USHF.R.U32.HI UR46, URZ, 0x4, UR46 ;  /* 0x000000043f2e7899 */ /* 0x000fe4000801162e */
[----:B------:R-:W-:Y:S02]  /*1530*/  ULEA UR10, UR39, UR8, 0xa ;  /* 0x00000008270a7291 */ /* 0x000fe4000f8e503f */
[----:B------:R-:W-:Y:S01]  /*1540*/  ULOP3.LUT UR9, UR46, 0x3fff, URZ, 0xc0, !UPT ;  /* 0x00003fff2e097892 */ /* 0x000fe2000f8ec03f */
[----:B------:R-:W-:Y:S01]  /*1550*/  UMOV UR5, 0x80000020 ;  /* 0x8000002000057882 */ /* 0x000fe20000000000 */
[----:B------:R-:W-:Y:S02]  /*1560*/  UMOV UR7, 0x80000020 ;  /* 0x8000002000077882 */ /* 0x000fe40000000000 */
[----:B------:R-:W-:Y:S01]  /*1570*/  ULOP3.LUT UR9, UR9, 0x10000, URZ, 0xfc, !UPT ;  /* 0x0001000009097892 */ /* 0x000fe2000f8efc3f */
[----:B------:R-:W-:-:S03]  /*1580*/  UMOV UR4, UR10 ;  /* 0x0000000a00047c82 */ /* 0x000fc60008000000 */
[----:B------:R-:W-:-:S07]  /*1590*/  ULEA UR11, UR39, UR9, 0xa ;  /* 0x00000009270b7291 */ /* 0x000fce000f8e503f */
[----:B------:R-:W-:Y:S02]  /*15a0*/  UMOV UR6, UR11 ;  /* 0x0000000b00067c82 */ /* 0x000fe40008000000 */
[----:B------:R-:W-:Y:S01]  /*15b0*/  HGMMA.64x256x16.F32.BF16 R24, gdesc[UR4], RZ, !UPT, gsb0 ;  /* 0x03e00000041879f0 */ /* 0x000fe2000c0018ff */
[----:B------:R-:W-:Y:S01]  /*15c0*/  UIADD3 UR4, UR10, 0x200, URZ ;  /* 0x000002000a047890 */ /* 0x000fe2000fffe03f */
[----:B------:R-:W-:Y:S01]  /*15d0*/  UMOV UR5, 0x80000020 ;  /* 0x8000002000057882 */ /* 0x000fe20000000000 */
[----:B------:R-:W-:Y:S02]  /*15e0*/  WARPGROUP.DEPBAR.LE gsb0, 0x0 ;  /* 0x00008000000079c5 */ /* 0x000fe40000010000 */
[----:B------:R-:W-:Y:S01]  /*15f0*/  STL.64 [R1], R24 ;  /* 0x0000001801007387 */ /* 0x000fe20000100a00 */
[----:B------:R-:W-:Y:S01]  /*1600*/  IMAD.MOV.U32 R235, RZ, RZ, R49 ;  /* 0x000000ffffeb7224 */ /* 0x000fe200078e0031 */
[----:B------:R-:W-:Y:S01]  /*1610*/  MOV R228, R56 ;  /* 0x0000003800e47202 */ /* 0x000fe20000000f00 */
[----:B------:R-:W-:Y:S01]  /*1620*/  IMAD.MOV.U32 R234, RZ, RZ, R50 ;  /* 0x000000ffffea7224 */ /* 0x000fe200078e0032 */
[----:B------:R-:W-:Y:S01]  /*1630*/  STL.64 [R1+0x8], R26 ;  /* 0x0000081a01007387 */ /* 0x000fe20000100a00 */
        /* <DEDUP_REMOVED lines=40> */
[----:B------:R-:W-:-:S02]  /*18c0*/  IMAD.MOV.U32 R157, RZ, RZ, R73 ;  /* 0x000000ffff9d7224 */ /* 0x000fc400078e0049 */
[----:B------:R-:W-:Y:S01]  /*18d0*/  IMAD.MOV.U32 R159, RZ, RZ, R75 ;  /* 0x000000ffff9f7224 */ /* 0x000fe200078e004b */
[----:B------:R0:W-:Y:S01]  /*18e0*/  STL [R1+0x60], R48 ;  /* 0x0000603001007387 */ /* 0x0001e20000100800 */
[----:B------:R-:W-:Y:S02]  /*18f0*/  IMAD.MOV.U32 R216, RZ, RZ, R76 ;  /* 0x000000ffffd87224 */ /* 0x000fe400078e004c */
[----:B------:R-:W-:Y:S01]  /*1900*/  IMAD.MOV.U32 R161, RZ, RZ, R77 ;  /* 0x000000ffffa17224 */ /* 0x000fe200078e004d */
[----:B------:R-:W-:Y:S01]  /*1910*/  STL [R1+0x2b8], R160 ;  /* 0x0002b8a001007387 */ /* 0x000fe20000100800 */
[----:B------:R-:W-:Y:S02]  /*1920*/  IMAD.MOV.U32 R162, RZ, RZ, R78 ;  /* 0x000000ffffa27224 */ /* 0x000fe400078e004e */
[----:B------:R-:W-:Y:S02]  /*1930*/  IMAD.MOV.U32 R163, RZ, RZ, R79 ;  /* 0x000000ffffa37224 */ /* 0x000fe400078e004f */
[----:B------:R-:W-:-:S02]  /*1940*/  IMAD.MOV.U32 R164, RZ, RZ, R80 ;  /* 0x000000ffffa47224 */ /* 0x000fc400078e0050 */
[----:B------:R-:W-:Y:S02]  /*1950*/  IMAD.MOV.U32 R165, RZ, RZ, R81 ;  /* 0x000000ffffa57224 */ /* 0x000fe400078e0051 */
[----:B------:R-:W-:Y:S02]  /*1960*/  IMAD.MOV.U32 R166, RZ, RZ, R82 ;  /* 0x000000ffffa67224 */ /* 0x000fe400078e0052 */
[----:B------:R-:W-:Y:S02]  /*1970*/  IMAD.MOV.U32 R168, RZ, RZ, R84 ;  /* 0x000000ffffa87224 */ /* 0x000fe400078e0054 */
        /* <DEDUP_REMOVED lines=47> */
[----:B---3--:R-:W-:Y:S02]  /*1c70*/  IMAD.MOV.U32 R17, RZ, RZ, R138 ;  /* 0x000000ffff117224 */ /* 0x008fe400078e008a */
        /* <DEDUP_REMOVED lines=9> */
[----:B--2---:R-:W-:Y:S02]  /*1d10*/  IMAD.MOV.U32 R5, RZ, RZ, R149 ;  /* 0x000000ffff057224 */ /* 0x004fe400078e0095 */
[----:B------:R-:W-:Y:S02]  /*1d20*/  IMAD.MOV.U32 R4, RZ, RZ, R150 ;  /* 0x000000ffff047224 */ /* 0x000fe400078e0096 */
[----:B------:R-:W-:Y:S02]  /*1d30*/  IMAD.MOV.U32 R0, RZ, RZ, R151 ;  /* 0x000000ffff007224 */ /* 0x000fe400078e0097 */
[----:B0-----:R-:W-:-:S06]  /*1d40*/  WARPGROUP.ARRIVE ;  /* 0x00000000000079c5 */ /* 0x001fcc0000000000 */
[----:B------:R-:W-:Y:S03]  /*1d50*/  HGMMA.64x256x16.F32.BF16 R24, gdesc[UR4], RZ, !UPT, gsb0 ;  /* 0x03e00000041879f0 */ /* 0x000fe6000c0018ff */
[----:B------:R-:W-:Y:S02]  /*1d60*/  WARPGROUP.DEPBAR.LE gsb0, 0x0 ;  /* 0x00008000000079c5 */ /* 0x000fe40000010000 */
[----:B------:R-:W-:Y:S04]  /*1d70*/  STL.64 [R1+0x2b0], R150 ;  /* 0x0002b09601007387 */ /* 0x000fe80000100a00 */
        /* <DEDUP_REMOVED lines=20> */
[----:B------:R0:W-:Y:S04]  /*1ec0*/  STL.64 [R1+0x208], R108 ;  /* 0x0002086c01007387 */ /* 0x0001e80000100a00 */
[----:B0-----:R-:W2:Y:S04]  /*1ed0*/  LDL.LU R108, [R1] ;  /* 0x00000000016c7983 */ /* 0x001ea80000300800 */
[----:B------:R-:W2:Y:S04]  /*1ee0*/  LDL.LU R109, [R1+0x4] ;  /* 0x00000400016d7983 */ /* 0x000ea80000300800 */
        /* <DEDUP_REMOVED lines=22> */
[----:B------:R-:W2:Y:S01]  /*2050*/  LDL.LU R132, [R1+0x60] ;  /* 0x0000600001847983 */ /* 0x000ea20000300800 */
[----:B------:R-:W-:Y:S01]  /*2060*/  IMAD.MOV.U32 R133, RZ, RZ, R235 ;  /* 0x000000ffff857224 */ /* 0x000fe200078e00eb */
[----:B------:R-:W-:Y:S01]  /*2070*/  MOV R136, R232 ;  /* 0x000000e800887202 */ /* 0x000fe20000000f00 */
[----:B------:R-:W-:Y:S01]  /*2080*/  IMAD.MOV.U32 R134, RZ, RZ, R234 ;  /* 0x000000ffff867224 */ /* 0x000fe200078e00ea */
[----:B------:R-:W-:Y:S01]  /*2090*/  MOV R145, R223 ;  /* 0x000000df00917202 */ /* 0x000fe20000000f00 */
[----:B------:R-:W-:Y:S01]  /*20a0*/  IMAD.MOV.U32 R135, RZ, RZ, R233 ;  /* 0x000000ffff877224 */ /* 0x000fe200078e00e9 */
[----:B------:R-:W-:Y:S01]  /*20b0*/  MOV R235, R0 ;  /* 0x0000000000eb7202 */ /* 0x000fe20000000f00 */
[----:B------:R-:W-:Y:S01]  /*20c0*/  IMAD.MOV.U32 R137, RZ, RZ, R231 ;  /* 0x000000ffff897224 */ /* 0x000fe200078e00e7 */
[----:B------:R-:W-:Y:S01]  /*20d0*/  UIADD3 UR4, UR10, 0x2, URZ ;  /* 0x000000020a047890 */ /* 0x000fe2000fffe03f */
[----:B------:R-:W-:Y:S01]  /*20e0*/  IMAD.MOV.U32 R138, RZ, RZ, R230 ;  /* 0x000000ffff8a7224 */ /* 0x000fe200078e00e6 */
[----:B------:R-:W-:Y:S01]  /*20f0*/  UIADD3 UR6, UR11, 0x2, URZ ;  /* 0x000000020b067890 */ /* 0x000fe2000fffe03f */
[----:B------:R-:W-:Y:S01]  /*2100*/  IMAD.MOV.U32 R139, RZ, RZ, R229 ;  /* 0x000000ffff8b7224 */ /* 0x000fe200078e00e5 */
[----:B------:R-:W-:Y:S01]  /*2110*/  UMOV UR5, 0x80000020 ;  /* 0x8000002000057882 */ /* 0x000fe20000000000 */
[----:B------:R-:W-:Y:S01]  /*2120*/  IMAD.MOV.U32 R140, RZ, RZ, R228 ;  /* 0x000000ffff8c7224 */ /* 0x000fe200078e00e4 */
[----:B------:R-:W-:Y:S01]  /*2130*/  UMOV UR7, 0x80000020 ;  /* 0x8000002000077882 */ /* 0x000fe20000000000 */
[----:B------:R-:W-:-:S02]  /*2140*/  IMAD.MOV.U32 R141, RZ, RZ, R227 ;  /* 0x000000ffff8d7224 */ /* 0x000fc400078e00e3 */
[----:B------:R-:W-:Y:S01]  /*2150*/  IMAD.MOV.U32 R142, RZ, RZ, R226 ;  /* 0x000000ffff8e7224 */ /* 0x000fe200078e00e2 */
[----:B------:R-:W-:Y:S01]  /*2160*/  MOV R226, R12 ;  /* 0x0000000c00e27202 */ /* 0x000fe20000000f00 */
[----:B------:R-:W-:Y:S02]  /*2170*/  IMAD.MOV.U32 R143, RZ, RZ, R225 ;  /* 0x000000ffff8f7224 */ /* 0x000fe400078e00e1 */
[----:B------:R-:W-:Y:S02]  /*2180*/  IMAD.MOV.U32 R144, RZ, RZ, R224 ;  /* 0x000000ffff907224 */ /* 0x000fe400078e00e0 */
[----:B------:R-:W-:Y:S02]  /*2190*/  IMAD.MOV.U32 R146, RZ, RZ, R222 ;  /* 0x000000ffff927224 */ /* 0x000fe400078e00de */
[----:B------:R-:W-:Y:S02]  /*21a0*/  IMAD.MOV.U32 R147, RZ, RZ, R221 ;  /* 0x000000ffff937224 */ /* 0x000fe400078e00dd */
[----:B------:R-:W-:-:S02]  /*21b0*/  IMAD.MOV.U32 R148, RZ, RZ, R220 ;  /* 0x000000ffff947224 */ /* 0x000fc400078e00dc */
[----:B------:R-:W-:Y:S02]  /*21c0*/  IMAD.MOV.U32 R149, RZ, RZ, R219 ;  /* 0x000000ffff957224 */ /* 0x000fe400078e00db */
[----:B------:R-:W-:Y:S02]  /*21d0*/  IMAD.MOV.U32 R150, RZ, RZ, R218 ;  /* 0x000000ffff967224 */ /* 0x000fe400078e00da */
[----:B------:R-:W-:Y:S01]  /*21e0*/  IMAD.MOV.U32 R151, RZ, RZ, R217 ;  /* 0x000000ffff977224 */ /* 0x000fe200078e00d9 */
[----:B------:R-:W-:Y:S01]  /*21f0*/  MOV R217, R22 ;  /* 0x0000001600d97202 */ /* 0x000fe20000000f00 */
        /* <DEDUP_REMOVED lines=17> */
[----:B------:R-:W-:-:S06]  /*2310*/  IMAD.MOV.U32 R234, RZ, RZ, R4 ;  /* 0x000000ffffea7224 */ /* 0x000fcc00078e0004 */
[----:B--2---:R-:W-:-:S06]  /*2320*/  WARPGROUP.ARRIVE ;  /* 0x00000000000079c5 */ /* 0x004fcc0000000000 */
[----:B------:R-:W-:Y:S03]  /*2330*/  HGMMA.64x256x16.F32.BF16 R108, gdesc[UR4], R108, gsb0 ;  /* 0x03e00000046c79f0 */ /* 0x000fe6000800186c */
[----:B------:R-:W-:Y:S02]  /*2340*/  WARPGROUP.DEPBAR.LE gsb0, 0x0 ;  /* 0x00008000000079c5 */ /* 0x000fe40000010000 */
[----:B------:R-:W-:Y:S04]  /*2350*/  STL.64 [R1], R108 ;  /* 0x0000006c01007387 */ /* 0x000fe80000100a00 */
        /* <DEDUP_REMOVED lines=63> */
[----:B0-----:R1:W5:Y:S04]  /*2750*/  LDL.LU R160, [R1+0x2b8] ;  /* 0x0002b80001a07983 */ /* 0x0013680000300800 */
[----:B------:R-:W2:Y:S04]  /*2760*/  LDL.LU.64 R150, [R1+0x2b0] ;  /* 0x0002b00001967983 */ /* 0x000ea80000300a00 */
        /* <DEDUP_REMOVED lines=20> */
[----:B------:R-:W2:Y:S01]  /*28b0*/  LDL.LU.64 R108, [R1+0x208] ;  /* 0x00020800016c7983 */ /* 0x000ea20000300a00 */
[----:B------:R-:W-:Y:S01]  /*28c0*/  UIADD3 UR4, UR10, 0x202, URZ ;  /* 0x000002020a047890 */ /* 0x000fe2000fffe03f */
[----:B------:R-:W-:Y:S01]  /*28d0*/  UMOV UR5, 0x80000020 ;  /* 0x8000002000057882 */ /* 0x000fe20000000000 */
[----:B--2---:R-:W-:-:S07]  /*28e0*/  WARPGROUP.ARRIVE ;  /* 0x00000000000079c5 */ /* 0x004fce0000000000 */
[----:B------:R-:W-:Y:S03]  /*28f0*/  HGMMA.64x256x16.F32.BF16 R24, gdesc[UR4], R24, gsb0 ;  /* 0x03e00000041879f0 */ /* 0x000fe60008001818 */
[----:B------:R-:W-:Y:S02]  /*2900*/  WARPGROUP.DEPBAR.LE gsb0, 0x0 ;  /* 0x00008000000079c5 */ /* 0x000fe40000010000 */
[----:B-1----:R-:W-:Y:S05]  /*2910*/  @!P1 BRA `(.L_x_18) ;  /* 0x0000002000909947 */ /* 0x002fea0003800000 */
[----:B------:R-:W-:Y:S02]  /*2920*/  UIADD3 UR4, UR39, 0x1, URZ ;  /* 0x0000000127047890 */ /* 0x000fe4000fffe03f */
[----:B------:R-:W-:Y:S02]  /*2930*/  UMOV UR11, UR39 ;  /* 0x00000027000b7c82 */ /* 0x000fe40008000000 */
[----:B------:R-:W-:-:S04]  /*2940*/  UISETP.NE.AND UP0, UPT, UR4, 0x7, UPT ;  /* 0x000000070400788c */ /* 0x000fc8000bf05270 */
[----:B------:R-:W-:Y:S02]  /*2950*/  USEL UR5, URZ, 0x1, UP0 ;  /* 0x000000013f057887 */ /* 0x000fe40008000000 */
[----:B------:R-:W-:Y:S02]  /*2960*/  USEL UR10, UR4, URZ, UP0 ;  /* 0x0000003f040a7287 */ /* 0x000fe40008000000 */
[----:B------:R-:W-:-:S06]  /*2970*/  ULOP3.LUT UR5, UR38, UR5, URZ, 0x3c, !UPT ;  /* 0x0000000526057292 */ /* 0x000fcc000f8e3c3f */
[----:B------:R-:W-:-:S07]  /*2980*/  IMAD.U32 R0, RZ, RZ, UR5 ;  /* 0x00000005ff007e24 */ /* 0x000fce000f8e00ff */
.L_x_25:
[----:B------:R-:W-:Y:S05]  /*2990*/  @!P0 BRA `(.L_x_19) ;  /* 0x0000000000048947 */ /* 0x000fea0003800000 */
[----:B------:R-:W-:Y:S01]  /*29a0*/  BPT.TRAP 0x1 ;  /* 0x000000040000795c */ /* 0x000fe20000300000 */
.L_x_19:
[----:B------:R-:W0:Y:S01]  /*29b0*/  S2UR UR5, SR_CgaCtaId ;  /* 0x00000000000579c3 */ /* 0x000e220000008800 */
[----:B------:R-:W-:Y:S01]  /*29c0*/  UMOV UR4, 0x400 ;  /* 0x0000040000047882 */ /* 0x000fe20000000000 */
[----:B------:R-:W-:Y:S01]  /*29d0*/  SHF.L.U32 R4, R0, 0x1f, RZ ;  /* 0x0000001f00047819 */ /* 0x000fe200000006ff */
[----:B0-----:R-:W-:-:S04]  /*29e0*/  ULEA UR14, UR5, UR4, 0x18 ;  /* 0x00000004050e7291 */ /* 0x001fc8000f8ec03f */
[----:B------:R-:W-:-:S09]  /*29f0*/  ULEA UR4, UR10, UR14, 0x3 ;  /* 0x0000000e0a047291 */ /* 0x000fd2000f8e183f */
[----:B------:R0:W1:Y:S01]  /*2a00*/  SYNCS.PHASECHK.TRANS64.TRYWAIT P1, [UR4], R4 ;  /* 0x00000004ff0075a7 */ /* 0x0000620008020144 */
[----:B------:R-:W-:Y:S05]  /*2a10*/  @!P0 BRA `(.L_x_20) ;  /* 0x0000000000048947 */ /* 0x000fea0003800000 */
[----:B------:R-:W-:Y:S01]  /*2a20*/  BPT.TRAP 0x1 ;  /* 0x000000040000795c */ /* 0x000fe20000300000 */
.L_x_20:
[----:B-1----:R-:W-:Y:S05]  /*2a30*/  @P1 BRA `(.L_x_21) ;  /* 0x0000000000081947 */ /* 0x002fea0003800000 */
[----:B------:R-:W1:Y:S02]  /*2a40*/  SYNCS.PHASECHK.TRANS64.TRYWAIT P1, [UR4], R4 ;  /* 0x00000004ff0075a7 */ /* 0x000e640008020144 */
[----:B-1----:R-:W-:Y:S05]  /*2a50*/  @!P1 BRA `(.L_x_22) ;  /* 0x0000014c00a09947 */ /* 0x002fea0003800000 */
.L_x_21:
        /* <DEDUP_REMOVED lines=64> */
[----:B--2---:R-:W2:Y:S04]  /*2e60*/  LDL.LU.64 R24, [R1] ;  /* 0x0000000001187983 */ /* 0x004ea80000300a00 */
        /* <DEDUP_REMOVED lines=63> */
[----:B------:R-:W-:-:S02]  /*3260*/  ULEA UR12, UR10, UR8, 0xa ;  /* 0x000000080a0c7291 */ /* 0x000fc4000f8e503f */
[----:B------:R-:W-:Y:S01]  /*3270*/  ULEA UR13, UR10, UR9, 0xa ;  /* 0x000000090a0d7291 */ /* 0x000fe2000f8e503f */
[----:B------:R-:W-:Y:S01]  /*3280*/  UMOV UR5, 0x80000020 ;  /* 0x8000002000057882 */ /* 0x000fe20000000000 */
[----:B------:R-:W-:-:S03]  /*3290*/  UMOV UR7, 0x80000020 ;  /* 0x8000002000077882 */ /* 0x000fc60000000000 */
[----:B------:R-:W-:Y:S02]  /*32a0*/  UMOV UR4, UR12 ;  /* 0x0000000c00047c82 */ /* 0x000fe40008000000 */
[----:B------:R-:W-:Y:S01]  /*32b0*/  UMOV UR6, UR13 ;  /* 0x0000000d00067c82 */ /* 0x000fe20008000000 */
[----:B--2---:R-:W-:-:S06]  /*32c0*/  WARPGROUP.ARRIVE ;  /* 0x00000000000079c5 */ /* 0x004fcc0000000000 */
[----:B------:R-:W-:Y:S03]  /*32d0*/  HGMMA.64x256x16.F32.BF16 R24, gdesc[UR4], R24, gsb0 ;  /* 0x03e00000041879f0 */ /* 0x000fe60008001818 */
[----:B------:R-:W-:Y:S02]  /*32e0*/  WARPGROUP.DEPBAR.LE gsb0, 0x0 ;  /* 0x00008000000079c5 */ /* 0x000fe40000010000 */
[----:B------:R-:W-:Y:S01]  /*32f0*/  STL.64 [R1], R24 ;  /* 0x0000001801007387 */ /* 0x000fe20000100a00 */
[----:B-1----:R-:W-:Y:S01]  /*3300*/  IMAD.MOV.U32 R5, RZ, RZ, R150 ;  /* 0x000000ffff057224 */ /* 0x002fe200078e0096 */
[----:B------:R-:W-:Y:S01]  /*3310*/  MOV R10, R145 ;  /* 0x00000091000a7202 */ /* 0x000fe20000000f00 */
[----:B0-----:R-:W-:Y:S01]  /*3320*/  IMAD.MOV.U32 R4, RZ, RZ, R151 ;  /* 0x000000ffff047224 */ /* 0x001fe200078e0097 */
        /* <DEDUP_REMOVED lines=44> */
[----:B------:R0:W-:Y:S01]  /*35f0*/  STL.64 [R1+0x60], R48 ;  /* 0x0000603001007387 */ /* 0x0001e20000100a00 */
[----:B------:R-:W-:-:S02]  /*3600*/  IMAD.MOV.U32 R209, RZ, RZ, R125 ;  /* 0x000000ffffd17224 */ /* 0x000fc400078e007d */
[----:B------:R-:W-:Y:S01]  /*3610*/  IMAD.MOV.U32 R206, RZ, RZ, R122 ;  /* 0x000000ffffce7224 */ /* 0x000fe200078e007a */
[----:B------:R-:W2:Y:S01]  /*3620*/  LDL.LU.64 R150, [R1+0x4b8] ;  /* 0x0004b80001967983 */ /* 0x000ea20000300a00 */
[----:B------:R-:W-:Y:S02]  /*3630*/  IMAD.MOV.U32 R207, RZ, RZ, R123 ;  /* 0x000000ffffcf7224 */ /* 0x000fe400078e007b */
[----:B------:R-:W-:Y:S01]  /*3640*/  IMAD.MOV.U32 R204, RZ, RZ, R120 ;  /* 0x000000ffffcc7224 */ /* 0x000fe200078e0078 */
[----:B------:R-:W2:Y:S01]  /*3650*/  LDL.LU.64 R148, [R1+0x4b0] ;  /* 0x0004b00001947983 */ /* 0x000ea20000300a00 */
[----:B------:R-:W-:Y:S02]  /*3660*/  IMAD.MOV.U32 R202, RZ, RZ, R118 ;  /* 0x000000ffffca7224 */ /* 0x000fe400078e0076 */
[----:B------:R-:W-:Y:S01]  /*3670*/  IMAD.MOV.U32 R203, RZ, RZ, R119 ;  /* 0x000000ffffcb7224 */ /* 0x000fe200078e0077 */
[----:B------:R-:W2:Y:S01]  /*3680*/  LDL.LU.64 R146, [R1+0x4a8] ;  /* 0x0004a80001927983 */ /* 0x000ea20000300a00 */
        /* <DEDUP_REMOVED lines=108> */
[----:B0-----:R-:W2:Y:S04]  /*3d50*/  LDL.LU.64 R48, [R1+0x320] ;  /* 0x0003200001307983 */ /* 0x001ea80000300a00 */
        /* <DEDUP_REMOVED lines=13> */
[----:B------:R-:W-:-:S02]  /*3e30*/  UMOV UR5, 0x80000020 ;  /* 0x8000002000057882 */ /* 0x000fc40000000000 */
[----:B-----5:R-:W-:Y:S01]  /*3e40*/  STL [R1+0x2b8], R160 ;  /* 0x0002b8a001007387 */ /* 0x020fe20000100800 */
[----:B--2---:R-:W-:-:S06]  /*3e50*/  WARPGROUP.ARRIVE ;  /* 0x00000000000079c5 */ /* 0x004fcc0000000000 */
[----:B------:R-:W-:Y:S03]  /*3e60*/  HGMMA.64x256x16.F32.BF16 R24, gdesc[UR4], R24, gsb0 ;  /* 0x03e00000041879f0 */ /* 0x000fe60008001818 */
        /* <DEDUP_REMOVED lines=56> */
[----:B------:R-:W-:Y:S01]  /*41f0*/  MOV R231, R8 ;  /* 0x0000000800e77202 */ /* 0x000fe20000000f00 */
[----:B------:R-:W-:-:S02]  /*4200*/  IMAD.MOV.U32 R139, RZ, RZ, R230 ;  /* 0x000000ffff8b7224 */ /* 0x000fc400078e00e6 */
[----:B------:R-:W-:Y:S02]  /*4210*/  IMAD.MOV.U32 R140, RZ, RZ, R229 ;  /* 0x000000ffff8c7224 */ /* 0x000fe400078e00e5 */
[----:B------:R-:W-:Y:S02]  /*4220*/  IMAD.MOV.U32 R141, RZ, RZ, R228 ;  /* 0x000000ffff8d7224 */ /* 0x000fe400078e00e4 */
[----:B------:R-:W-:Y:S02]  /*4230*/  IMAD.MOV.U32 R142, RZ, RZ, R227 ;  /* 0x000000ffff8e7224 */ /* 0x000fe400078e00e3 */
[----:B------:R-:W-:Y:S02]  /*4240*/  IMAD.MOV.U32 R144, RZ, RZ, R225 ;  /* 0x000000ffff907224 */ /* 0x000fe400078e00e1 */
[----:B------:R-:W-:Y:S02]  /*4250*/  IMAD.MOV.U32 R145, RZ, RZ, R224 ;  /* 0x000000ffff917224 */ /* 0x000fe400078e00e0 */
        /* <DEDUP_REMOVED lines=24> */
[----:B------:R-:W-:Y:S02]  /*43e0*/  UIADD3 UR4, UR12, 0x2, URZ ;  /* 0x000000020c047890 */ /* 0x000fe4000fffe03f */
[----:B------:R-:W-:Y:S01]  /*43f0*/  UIADD3 UR6, UR13, 0x2, URZ ;  /* 0x000000020d067890 */ /* 0x000fe2000fffe03f */
[----:B------:R-:W-:Y:S01]  /*4400*/  UMOV UR5, 0x80000020 ;  /* 0x8000002000057882 */ /* 0x000fe20000000000 */
[----:B------:R-:W-:Y:S01]  /*4410*/  UMOV UR7, 0x80000020 ;  /* 0x8000002000077882 */ /* 0x000fe20000000000 */
        /* <DEDUP_REMOVED lines=96> */
[----:B------:R-:W-:Y:S01]  /*4a20*/  BPT.TRAP 0x1 ;  /* 0x000000040000795c */ /* 0x000fe20000300000 */
.L_x_23:
[----:B------:R-:W-:Y:S02]  /*4a30*/  UISETP.GT.U32.AND UP0, UPT, UR40, 0x1, UPT ;  /* 0x000000012800788c */ /* 0x000fe4000bf04070 */
[----:B------:R-:W-:-:S04]  /*4a40*/  ULEA UR4, UR11, UR14, 0x3 ;  /* 0x0000000e0b047291 */ /* 0x000fc8000f8e183f */
[----:B------:R-:W-:Y:S01]  /*4a50*/  UIADD3 UR4, UR4, 0x38, URZ ;  /* 0x0000003804047890 */ /* 0x000fe2000fffe03f */
[----:B------:R-:W-:-:S03]  /*4a60*/  PLOP3.LUT P1, PT, PT, PT, UP0, 0x80, 0x0 ;  /* 0x000000000000781c */ /* 0x000fc60003f2f008 */
[----:B------:R-:W-:-:S09]  /*4a70*/  UPRMT UR4, URZ, 0x654, UR4 ;  /* 0x000006543f047896 */ /* 0x000fd20008000004 */
[----:B------:R-:W-:Y:S01]  /*4a80*/  SYNCS.ARRIVE.TRANS64.RED.A1T0 RZ, [UR4], RZ ;  /* 0x000000ffffff79a7 */ /* 0x000fe20008100404 */
[----:B------:R-:W-:Y:S05]  /*4a90*/  @P1 BRA `(.L_x_24) ;  /* 0x0000000000041947 */ /* 0x000fea0003800000 */
[----:B------:R-:W-:Y:S01]  /*4aa0*/  BPT.TRAP 0x1 ;  /* 0x000000040000795c */ /* 0x000fe20000300000 */
.L_x_24:
[----:B------:R-:W-:Y:S01]  /*4ab0*/  UIADD3 UR10, UR10, 0x1, URZ ;  /* 0x000000010a0a7890 */ /* 0x000fe2000fffe03f */
[C---:B------:R-:W-:Y:S01]  /*4ac0*/  ISETP.GT.AND P1, PT, R3.reuse, 0x1, PT ;  /* 0x000000010300780c */ /* 0x040fe20003f24270 */
[----:B------:R-:W-:Y:S01]  /*4ad0*/  UIADD3 UR11, UR11, 0x1, URZ ;  /* 0x000000010b0b7890 */ /* 0x000fe2000fffe03f */
[----:B------:R-:W-:Y:S01]  /*4ae0*/  VIADD R3, R3, 0xffffffff ;  /* 0xffffffff03037836 */ /* 0x000fe20000000000 */
[----:B------:R-:W-:Y:S02]  /*4af0*/  UISETP.NE.AND UP0, UPT, UR10, 0x7, UPT ;  /* 0x000000070a00788c */ /* 0x000fe4000bf05270 */
[----:B------:R-:W-:Y:S02]  /*4b00*/  UISETP.NE.AND UP1, UPT, UR11, 0x7, UPT ;  /* 0x000000070b00788c */ /* 0x000fe4000bf25270 */
[----:B------:R-:W-:Y:S02]  /*4b10*/  USEL UR4, URZ, 0x1, UP0 ;  /* 0x000000013f047887 */ /* 0x000fe40008000000 */
[----:B------:R-:W-:-:S02]  /*4b20*/  USEL UR10, UR10, URZ, UP0 ;  /* 0x0000003f0a0a7287 */ /* 0x000fc40008000000 */
[----:B------:R-:W-:Y:S02]  /*4b30*/  USEL UR11, UR11, URZ, UP1 ;  /* 0x0000003f0b0b7287 */ /* 0x000fe40008800000 */
[----:B------:R-:W-:Y:S01]  /*4b40*/  LOP3.LUT R0, R0, UR4, RZ, 0x3c, !PT ;  /* 0x0000000400007c12 */ /* 0x000fe2000f8e3cff */
[----:B------:R-:W-:Y:S09]  /*4b50*/  @P1 BRA `(.L_x_25) ;  /* 0xffffffdc008c1947 */ /* 0x000ff2000383ffff */
.L_x_18:
[----:B------:R-:W0:Y:S02]  /*4b60*/  LDC R0, c[0x0][0x28c] ;  /* 0x0000a300ff007b82 */ /* 0x000e240000000800 */
[----:B0-----:R-:W-:-:S13]  /*4b70*/  ISETP.GE.AND P1, PT, R0, 0x1, PT ;  /* 0x000000010000780c */ /* 0x001fda0003f26270 */
[----:B------:R-:W-:Y:S05]  /*4b80*/  @!P1 BRA `(.L_x_26) ;  /* 0x0000000000549947 */ /* 0x000fea0003800000 */
[----:B------:R-:W-:Y:S05]  /*4b90*/  @!P0 BRA `(.L_x_27) ;  /* 0x0000000000048947 */ /* 0x000fea0003800000 */
[----:B------:R-:W-:Y:S01]  /*4ba0*/  BPT.TRAP 0x1 ;  /* 0x000000040000795c */ /* 0x000fe20000300000 */
.L_x_27:
[----:B------:R-:W-:Y:S01]  /*4bb0*/  UISETP.LT.AND UP0, UPT, UR44, 0x1, UPT ;  /* 0x000000012c00788c */ /* 0x000fe2000bf01270 */
[----:B------:R-:W0:Y:S03]  /*4bc0*/  S2UR UR7, SR_CgaCtaId ;  /* 0x00000000000779c3 */ /* 0x000e260000008800 */
[----:B------:R-:W-:Y:S02]  /*4bd0*/  USEL UR6, UR44, 0x1, UP0 ;  /* 0x000000012c067887 */ /* 0x000fe40008000000 */
[----:B------:R-:W-:Y:S02]  /*4be0*/  UISETP.GT.U32.AND UP0, UPT, UR40, 0x1, UPT ;  /* 0x000000012800788c */ /* 0x000fe4000bf04070 */
[----:B------:R-:W-:-:S04]  /*4bf0*/  UIADD3 UR6, UR39, UR44, -UR6 ;  /* 0x0000002c27067290 */ /* 0x000fc8000fffe806 */
[----:B------:R-:W-:Y:S01]  /*4c00*/  UIMAD.WIDE.U32 UR4, UR6, 0x24924925, URZ ;  /* 0x24924925060478a5 */ /* 0x000fe2000f8e003f */
[----:B------:R-:W-:-:S03]  /*4c10*/  PLOP3.LUT P0, PT, PT, PT, UP0, 0x80, 0x0 ;  /* 0x000000000000781c */ /* 0x000fc60003f0f008 */
[----:B------:R-:W-:-:S04]  /*4c20*/  UIADD3 UR4, UR6, -UR5, URZ ;  /* 0x8000000506047290 */ /* 0x000fc8000fffe03f */
[----:B------:R-:W-:-:S03]  /*4c30*/  ULEA.HI UR4, UR4, UR5, URZ, 0x1f ;  /* 0x0000000504047291 */ /* 0x000fc6000f8ff83f */
[----:B------:R-:W-:Y:S01]  /*4c40*/  UMOV UR5, 0x400 ;  /* 0x0000040000057882 */ /* 0x000fe20000000000 */
[----:B------:R-:W-:Y:S02]  /*4c50*/  USHF.R.U32.HI UR4, URZ, 0x2, UR4 ;  /* 0x000000023f047899 */ /* 0x000fe40008011604 */
[----:B0-----:R-:W-:Y:S02]  /*4c60*/  ULEA UR5, UR7, UR5, 0x18 ;  /* 0x0000000507057291 */ /* 0x001fe4000f8ec03f */
[----:B------:R-:W-:-:S04]  /*4c70*/  UIMAD UR4, UR4, -0x7, UR6 ;  /* 0xfffffff9040478a4 */ /* 0x000fc8000f8e0206 */
[----:B------:R-:W-:-:S04]  /*4c80*/  ULEA UR4, UR4, UR5, 0x3 ;  /* 0x0000000504047291 */ /* 0x000fc8000f8e183f */
[----:B------:R-:W-:-:S04]  /*4c90*/  UIADD3 UR4, UR4, 0x38, URZ ;  /* 0x0000003804047890 */ /* 0x000fc8000fffe03f */
[----:B------:R-:W-:-:S09]  /*4ca0*/  UPRMT UR4, URZ, 0x654, UR4 ;  /* 0x000006543f047896 */ /* 0x000fd20008000004 */
[----:B------:R-:W-:Y:S01]  /*4cb0*/  SYNCS.ARRIVE.TRANS64.RED.A1T0 RZ, [UR4], RZ ;  /* 0x000000ffffff79a7 */ /* 0x000fe20008100404 */
[----:B------:R-:W-:Y:S05]  /*4cc0*/  @P0 BRA `(.L_x_26) ;  /* 0x0000000000040947 */ /* 0x000fea0003800000 */
[----:B------:R-:W-:Y:S01]  /*4cd0*/  BPT.TRAP 0x1 ;  /* 0x000000040000795c */ /* 0x000fe20000300000 */
.L_x_26:
[----:B------:R-:W0:Y:S01]  /*4ce0*/  S2R R8, SR_TID.X ;  /* 0x0000000000087919 */ /* 0x000e220000002100 */
[----:B-----5:R-:W-:Y:S01]  /*4cf0*/  LOP3.LUT R4, R160, 0x1, RZ, 0xc0, !PT ;  /* 0x00000001a0047812 */ /* 0x020fe200078ec0ff */
[----:B------:R-:W-:Y:S01]  /*4d00*/  USHF.R.S32.HI UR10, URZ, 0x1f, UR43 ;  /* 0x0000001f3f0a7899 */ /* 0x000fe2000801142b */
[----:B------:R-:W-:Y:S01]  /*4d10*/  MOV R19, 0x6540 ;  /* 0x0000654000137802 */ /* 0x000fe20000000f00 */
[----:B------:R-:W-:Y:S01]  /*4d20*/  ULDC.64 UR8, c[0x0][0x5d0] ;  /* 0x0001740000087ab9 */ /* 0x000fe20000000a00 */
[----:B------:R-:W-:Y:S01]  /*4d30*/  UIMAD.WIDE UR6, UR41, 0x100, URZ ;  /* 0x00000100290678a5 */ /* 0x000fe2000f8e023f */
[----:B------:R-:W-:Y:S01]  /*4d40*/  IMAD.SHL.U32 R3, R4, 0x40, RZ ;  /* 0x0000004004037824 */ /* 0x000fe200078e00ff */
[----:B------:R-:W-:Y:S02]  /*4d50*/  UIMAD UR4, UR10, UR8, URZ ;  /* 0x000000080a0472a4 */ /* 0x000fe4000f8e023f */
[----:B------:R-:W-:Y:S01]  /*4d60*/  IMAD.U32 R6, RZ, RZ, UR8 ;  /* 0x00000008ff067e24 */ /* 0x000fe2000f8e00ff */
[----:B------:R-:W-:Y:S01]  /*4d70*/  USHF.L.U32 UR41, UR41, 0x8, URZ ;  /* 0x0000000829297899 */ /* 0x000fe2000800063f */
[----:B------:R-:W-:Y:S01]  /*4d80*/  ULDC UR8, c[0x0][0x288] ;  /* 0x0000a20000087ab9 */ /* 0x000fe20000000800 */
[----:B------:R-:W-:-:S02]  /*4d90*/  UIMAD UR4, UR43, UR9, UR4 ;  /* 0x000000092b0472a4 */ /* 0x000fc4000f8e0204 */
[----:B------:R-:W-:Y:S01]  /*4da0*/  UIADD3 UR39, UR44, UR39, URZ ;  /* 0x000000272c277290 */ /* 0x000fe2000fffe03f */
[----:B------:R-:W-:Y:S01]  /*4db0*/  ULDC UR9, c[0x0][0x284] ;  /* 0x0000a10000097ab9 */ /* 0x000fe20000000800 */
[----:B------:R-:W-:Y:S01]  /*4dc0*/  UISETP.GE.U32.AND UP1, UPT, UR44, 0x7, UPT ;  /* 0x000000072c00788c */ /* 0x000fe2000bf26070 */
[----:B------:R-:W-:Y:S01]  /*4dd0*/  IMAD.U32 R17, RZ, RZ, UR9 ;  /* 0x00000009ff117e24 */ /* 0x000fe2000f8e00ff */
[----:B------:R-:W-:-:S04]  /*4de0*/  UISETP.GT.U32.AND UP0, UPT, UR39, 0x6, UPT ;  /* 0x000000062700788c */ /* 0x000fc8000bf04070 */
[----:B------:R-:W-:Y:S01]  /*4df0*/  UISETP.LT.U32.AND UP0, UPT, UR44, 0x7, UP0 ;  /* 0x000000072c00788c */ /* 0x000fe20008701070 */
[C---:B0-----:R-:W-:Y:S01]  /*4e00*/  IMAD.SHL.U32 R18, R8.reuse, 0x2, RZ ;  /* 0x0000000208127824 */ /* 0x041fe200078e00ff */
[----:B------:R-:W-:Y:S02]  /*4e10*/  SHF.R.U32.HI R0, RZ, 0x2, R8 ;  /* 0x00000002ff007819 */ /* 0x000fe40000011608 */
[----:B------:R-:W-:Y:S02]  /*4e20*/  LOP3.LUT R5, R8, 0x60, RZ, 0xc0, !PT ;  /* 0x0000006008057812 */ /* 0x000fe400078ec0ff */
[----:B------:R-:W-:Y:S02]  /*4e30*/  LOP3.LUT R18, R18, 0x6, RZ, 0xc0, !PT ;  /* 0x0000000612127812 */ /* 0x000fe400078ec0ff */
[----:B------:R-:W-:Y:S02]  /*4e40*/  LOP3.LUT R0, R0, 0x7, RZ, 0xc0, !PT ;  /* 0x0000000700007812 */ /* 0x000fe400078ec0ff */
[----:B------:R-:W-:Y:S01]  /*4e50*/  PRMT R18, R18, R19, UR42 ;  /* 0x0000002a12127e16 */ /* 0x000fe20008000013 */
[----:B------:R-:W-:Y:S01]  /*4e60*/  USHF.L.U32 UR42, UR42, 0x8, URZ ;  /* 0x000000082a2a7899 */ /* 0x000fe2000800063f */
[----:B------:R-:W-:-:S02]  /*4e70*/  SHF.R.U32.HI R5, RZ, 0x1, R5 ;  /* 0x00000001ff057819 */ /* 0x000fc40000011605 */
[----:B------:R-:W-:Y:S01]  /*4e80*/  LOP3.LUT R3, R3, 0x40, R0, 0xe2, !PT ;  /* 0x0000004003037812 */ /* 0x000fe200078ee200 */
[----:B------:R-:W-:Y:S01]  /*4e90*/  UISETP.GE.AND UP2, UPT, UR42, UR8, UPT ;  /* 0x000000082a00728c */ /* 0x000fe2000bf46270 */
[----:B------:R-:W-:Y:S02]  /*4ea0*/  SHF.R.S32.HI R19, RZ, 0x1f, R18 ;  /* 0x0000001fff137819 */ /* 0x000fe40000011412 */
[----:B------:R-:W-:Y:S01]  /*4eb0*/  IADD3 R0, RZ, -R5, -R0 ;  /* 0x80000005ff007210 */ /* 0x000fe20007ffe800 */
[----:B------:R-:W-:Y:S01]  /*4ec0*/  UISETP.GE.OR UP2, UPT, UR41, UR9, UP2 ;  /* 0x000000092900728c */ /* 0x000fe20009746670 */
[----:B------:R-:W-:Y:S01]  /*4ed0*/  LOP3.LUT R3, R3, UR6, R5, 0xfe, !PT ;  /* 0x0000000603037c12 */ /* 0x000fe2000f8efe05 */
[----:B------:R-:W-:-:S04]  /*4ee0*/  IMAD.WIDE.U32 R6, R6, UR43, R18 ;  /* 0x0000002b06067c25 */ /* 0x000fc8000f8e0012 */
[----:B------:R-:W-:Y:S01]  /*4ef0*/  IMAD R0, R4, -0x40, R0 ;  /* 0xffffffc004007824 */ /* 0x000fe200078e0200 */
[----:B------:R-:W-:Y:S01]  /*4f00*/  PLOP3.LUT P0, PT, PT, PT, UP2, 0x80, 0x0 ;  /* 0x000000000000781c */ /* 0x000fe20003f0f028 */
[----:B------:R-:W-:Y:S01]  /*4f10*/  VIADD R7, R7, UR4 ;  /* 0x0000000407077c36 */ /* 0x000fe20008000000 */
[----:B------:R-:W-:Y:S01]  /*4f20*/  UIMAD.WIDE.U32 UR4, UR39, 0x24924925, URZ ;  /* 0x24924925270478a5 */ /* 0x000fe2000f8e003f */
[----:B------:R-:W-:Y:S01]  /*4f30*/  IMAD.MOV.U32 R4, RZ, RZ, -0x2 ;  /* 0xfffffffeff047424 */ /* 0x000fe200078e00ff */
[----:B------:R-:W-:Y:S01]  /*4f40*/  IADD3 R17, R17, -UR41, R0 ;  /* 0x8000002911117c10 */ /* 0x000fe2000fffe000 */
[----:B------:R-:W-:Y:S01]  /*4f50*/  UMOV UR41, 0xffffffff ;  /* 0xffffffff00297882 */ /* 0x000fe20000000000 */
[----:B------:R-:W-:Y:S01]  /*4f60*/  LOP3.LUT R0, R8, 0x3, RZ, 0xc0, !PT ;  /* 0x0000000308007812 */ /* 0x000fe200078ec0ff */
[----:B------:R-:W-:-:S04]  /*4f70*/  UIADD3 UR4, UR39, -UR5, URZ ;  /* 0x8000000527047290 */ /* 0x000fc8000fffe03f */
[----:B------:R-:W-:Y:S01]  /*4f80*/  IMAD R0, R0, R4, UR8 ;  /* 0x0000000800007e24 */ /* 0x000fe2000f8e0204 */
[----:B------:R-:W-:Y:S02]  /*4f90*/  USEL UR8, URZ, 0x1, !UP0 ;  /* 0x000000013f087887 */ /* 0x000fe4000c000000 */
[----:B------:R-:W-:Y:S01]  /*4fa0*/  ULEA.HI UR4, UR4, UR5, URZ, 0x1f ;  /* 0x0000000504047291 */ /* 0x000fe2000f8ff83f */
[----:B------:R-:W-:Y:S01]  /*4fb0*/  VIADD R0, R0, -UR42 ;  /* 0x8000002a00007c36 */ /* 0x000fe20008000000 */
[----:B------:R-:W-:Y:S02]  /*4fc0*/  ULOP3.LUT UR38, UR38, UR8, URZ, 0x3c, !UPT ;  /* 0x0000000826267292 */ /* 0x000fe4000f8e3c3f */
[----:B------:R-:W-:-:S04]  /*4fd0*/  USHF.R.U32.HI UR4, URZ, 0x2, UR4 ;  /* 0x000000023f047899 */ /* 0x000fc80008011604 */
[----:B------:R-:W-:Y:S02]  /*4fe0*/  @UP1 ULOP3.LUT UR38, UR38, 0x1, UR4, 0x78, !UPT ;  /* 0x0000000126261892 */ /* 0x000fe4000f8e7804 */
[----:B------:R-:W-:Y:S01]  /*4ff0*/  UIMAD UR39, UR4, -0x7, UR39 ;  /* 0xfffffff9042778a4 */ /* 0x000fe2000f8e0227 */
[----:B------:R-:W-:Y:S11]  /*5000*/  @P0 BRA `(.L_x_28) ;  /* 0x0000010400d80947 */ /* 0x000ff60003800000 */
[----:B------:R-:W-:Y:S01]  /*5010*/  FSETP.NEU.AND P0, PT, R16, RZ, PT ;  /* 0x000000ff1000720b */ /* 0x000fe20003f0d000 */
[----:B------:R-:W-:Y:S01]  /*5020*/  ULDC.64 UR8, c[0x0][0x5c8] ;  /* 0x0001720000087ab9 */ /* 0x000fe20000000a00 */
[----:B------:R-:W-:Y:S01]  /*5030*/  ISETP.GT.AND P3, PT, R17, RZ, PT ;  /* 0x000000ff1100720c */ /* 0x000fe20003f64270 */
[----:B------:R-:W-:Y:S01]  /*5040*/  UIMAD UR4, UR7, UR8, URZ ;  /* 0x00000008070472a4 */ /* 0x000fe2000f8e023f */
[----:B------:R-:W-:Y:S01]  /*5050*/  IMAD.U32 R10, RZ, RZ, UR9 ;  /* 0x00000009ff0a7e24 */ /* 0x000fe2000f8e00ff */
[----:B------:R-:W-:Y:S01]  /*5060*/  BSSY B0, `(.L_x_28) ;  /* 0x0001070000007945 */ /* 0x000fe20003800000 */
[----:B------:R-:W-:Y:S01]  /*5070*/  IMAD.WIDE.U32 R6, R3, UR8, R6 ;  /* 0x0000000803067c25 */ /* 0x000fe2000f8e0006 */
[----:B------:R-:W-:-:S03]  /*5080*/  ISETP.GT.AND P1, PT, R0, RZ, P3 ;  /* 0x000000ff0000720c */ /* 0x000fc60001f24270 */
[----:B------:R-:W-:-:S04]  /*5090*/  IMAD R10, R3, R10, UR4 ;  /* 0x00000004030a7e24 */ /* 0x000fc8000f8e020a */
[----:B------:R-:W-:Y:S01]  /*50a0*/  IMAD.IADD R10, R7, 0x1, R10 ;  /* 0x00000001070a7824 */ /* 0x000fe200078e020a */
[----:B------:R-:W-:Y:S06]  /*50b0*/  @!P0 BRA `(.L_x_29) ;  /* 0x000000b800108947 */ /* 0x000fec0003800000 */
[----:B------:R-:W0:Y:S01]  /*50c0*/  LDC.64 R22, c[0x0][0x5b8] ;  /* 0x00016e00ff167b82 */ /* 0x000e220000000a00 */
[----:B------:R-:W2:Y:S01]  /*50d0*/  LDL.LU R11, [R1] ;  /* 0x00000000010b7983 */ /* 0x000ea20000300800 */
[----:B------:R-:W-:-:S06]  /*50e0*/  ULDC.64 UR4, c[0x0][0x5c0] ;  /* 0x0001700000047ab9 */ /* 0x000fcc0000000a00 */
[----:B------:R-:W1:Y:S08]  /*50f0*/  LDC.64 R14, c[0x0][0x5b0] ;  /* 0x00016c00ff0e7b82 */ /* 0x000e700000000a00 */
[----:B------:R-:W3:Y:S01]  /*5100*/  LDC.64 R12, c[0x0][0x5a8] ;  /* 0x00016a00ff0c7b82 */ /* 0x000ee20000000a00 */
[C---:B0-----:R-:W-:Y:S02]  /*5110*/  IMAD R157, R22.reuse, UR10, RZ ;  /* 0x0000000a169d7c24 */ /* 0x041fe4000f8e02ff */
[----:B------:R-:W-:-:S04]  /*5120*/  IMAD.WIDE.U32 R152, R22, UR43, R18 ;  /* 0x0000002b16987c25 */ /* 0x000fc8000f8e0012 */
[----:B------:R-:W-:Y:S02]  /*5130*/  IMAD R157, R23, UR43, R157 ;  /* 0x0000002b179d7c24 */ /* 0x000fe4000f8e029d */
[----:B-1----:R-:W-:Y:S02]  /*5140*/  IMAD R156, R14, UR7, RZ ;  /* 0x000000070e9c7c24 */ /* 0x002fe4000f8e02ff */
[----:B------:R-:W-:Y:S01]  /*5150*/  IMAD.MOV.U32 R20, RZ, RZ, R152 ;  /* 0x000000ffff147224 */ /* 0x000fe200078e0098 */
[----:B------:R-:W-:Y:S01]  /*5160*/  IADD3 R21, R153, R157, RZ ;  /* 0x0000009d99157210 */ /* 0x000fe20007ffe0ff */
[C---:B------:R-:W-:Y:S02]  /*5170*/  IMAD R156, R3.reuse, R15, R156 ;  /* 0x0000000f039c7224 */ /* 0x040fe400078e029c */
[----:B------:R-:W-:-:S04]  /*5180*/  IMAD.WIDE.U32 R4, R3, R14, R20 ;  /* 0x0000000e03047225 */ /* 0x000fc800078e0014 */
[----:B------:R-:W-:Y:S01]  /*5190*/  IMAD.IADD R5, R5, 0x1, R156 ;  /* 0x0000000105057824 */ /* 0x000fe200078e029c */
[----:B---3--:R-:W-:-:S04]  /*51a0*/  LEA R8, P0, R4, R12, 0x1 ;  /* 0x0000000c04087211 */ /* 0x008fc800078008ff */
[----:B------:R-:W-:-:S05]  /*51b0*/  LEA.HI.X R9, R4, R13, R5, 0x1, P0 ;  /* 0x0000000d04097211 */ /* 0x000fca00000f0c05 */
[----:B------:R-:W3:Y:S01]  /*51c0*/  @P1 LDG.E.LTC128B.U16 R23, desc[UR36][R8.64] ;  /* 0x0000002408171981 */ /* 0x000ee2000c1e1520 */
[----:B------:R-:W-:Y:S01]  /*51d0*/  BSSY B1, `(.L_x_30) ;  /* 0x0000011000017945 */ /* 0x000fe20003800000 */
[----:B---3--:R-:W-:-:S04]  /*51e0*/  IMAD.U32 R4, R23, 0x10000, RZ ;  /* 0x0001000017047824 */ /* 0x008fc800078e00ff */
[----:B------:R-:W-:-:S04]  /*51f0*/  FMUL R4, R4, R16 ;  /* 0x0000001004047220 */ /* 0x000fc80000400000 */
[----:B--2---:R-:W-:Y:S01]  /*5200*/  FFMA R7, R11, R2, R4 ;  /* 0x000000020b077223 */ /* 0x004fe20000000004 */
[----:B------:R-:W-:-:S04]  /*5210*/  LEA R4, P0, R6, UR4, 0x1 ;  /* 0x0000000406047c11 */ /* 0x000fc8000f8008ff */
[----:B------:R-:W-:Y:S02]  /*5220*/  LEA.HI.X R5, R6, UR5, R10, 0x1, P0 ;  /* 0x0000000506057c11 */ /* 0x000fe400080f0c0a */
[----:B------:R-:W-:-:S05]  /*5230*/  F2FP.BF16.F32.PACK_AB R6, RZ, R7 ;  /* 0x00000007ff06723e */ /* 0x000fca00000010ff */
[----:B------:R0:W-:Y:S02]  /*5240*/  @P1 STG.E.U16 desc[UR36][R4.64], R6 ;  /* 0x0000000604001986 */ /* 0x0001e4000c101524 */
[----:B0-----:R-:W-:-:S04]  /*5250*/  IMAD.WIDE.U32 R6, R3, R14, R18 ;  /* 0x0000000e03067225 */ /* 0x001fc800078e0012 */
[----:B------:R-:W-:Y:S02]  /*5260*/  IMAD.IADD R7, R156, 0x1, R7 ;  /* 0x000000019c077824 */ /* 0x000fe400078e0207 */
[----:B------:R-:W-:-:S04]  /*5270*/  IMAD.WIDE.U32 R6, R22, UR43, R6 ;  /* 0x0000002b16067c25 */ /* 0x000fc8000f8e0006 */
[----:B------:R-:W-:Y:S01]  /*5280*/  IMAD.IADD R7, R157, 0x1, R7 ;  /* 0x000000019d077824 */ /* 0x000fe200078e0207 */
[----:B------:R-:W-:-:S04]  /*5290*/  LEA R10, P0, R6, R12, 0x1 ;  /* 0x0000000c060a7211 */ /* 0x000fc800078008ff */
[----:B------:R-:W-:Y:S02]  /*52a0*/  LEA.HI.X R11, R6, R13, R7, 0x1, P0 ;  /* 0x0000000d060b7211 */ /* 0x000fe400000f0c07 */
[----:B------:R-:W-:-:S13]  /*52b0*/  ISETP.GT.AND P0, PT, R0, 0x1, P3 ;  /* 0x000000010000780c */ /* 0x000fda0001f04270 */
[----:B------:R-:W-:Y:S05]  /*52c0*/  @!P0 BRA `(.L_x_31) ;  /* 0x0000000000048947 */ /* 0x000fea0003800000 */
[----:B------:R0:W5:Y:S02]  /*52d0*/  LDG.E.LTC128B.U16 R23, desc[UR36][R10.64+0x2] ;  /* 0x000002240a177981 */ /* 0x000164000c1e1520 */
.L_x_31:
[----:B------:R-:W-:Y:S05]  /*52e0*/  BSYNC B1 ;  /* 0x0000000000017941 */ /* 0x000fea0003800000 */
.L_x_30:
[----:B------:R-:W2:Y:S01]  /*52f0*/  LDL.LU R7, [R1+0x4] ;  /* 0x0000040001077983 */ /* 0x000ea20000300800 */
[----:B-----5:R-:W-:Y:S01]  /*5300*/  IMAD.U32 R6, R23, 0x10000, RZ ;  /* 0x0001000017067824 */ /* 0x020fe200078e00ff */
[C---:B------:R-:W-:Y:S01]  /*5310*/  SHF.L.U64.HI R155, R14.reuse, 0x3, R15 ;  /* 0x000000030e9b7819 */ /* 0x040fe2000001020f */
[----:B------:R-:W-:Y:S01]  /*5320*/  IMAD.SHL.U32 R154, R14, 0x8, RZ ;  /* 0x000000080e9a7824 */ /* 0x000fe200078e00ff */
[----:B------:R-:W3:Y:S01]  /*5330*/  LDL.LU R158, [R1+0x8] ;  /* 0x00000800019e7983 */ /* 0x000ee20000300800 */
[----:B------:R-:W-:-:S04]  /*5340*/  FMUL R6, R6, R16 ;  /* 0x0000001006067220 */ /* 0x000fc80000400000 */
[----:B--2---:R-:W-:-:S05]  /*5350*/  FFMA R6, R7, R2, R6 ;  /* 0x0000000207067223 */ /* 0x004fca0000000006 */
[----:B------:R-:W-:-:S05]  /*5360*/  F2FP.BF16.F32.PACK_AB R6, RZ, R6 ;  /* 0x00000006ff06723e */ /* 0x000fca00000010ff */
[----:B------:R1:W-:Y:S01]  /*5370*/  @P0 STG.E.U16 desc[UR36][R4.64+0x2], R6 ;  /* 0x0000020604000986 */ /* 0x0003e2000c101524 */
[----:B------:R-:W-:-:S04]  /*5380*/  ISETP.GT.AND P0, PT, R17, 0x8, PT ;  /* 0x000000081100780c */ /* 0x000fc80003f04270 */
[----:B------:R-:W-:Y:S01]  /*5390*/  ISETP.GT.AND P1, PT, R0, RZ, P0 ;  /* 0x000000ff0000720c */ /* 0x000fe20000724270 */
[----:B-1----:R-:W-:-:S05]  /*53a0*/  IMAD.WIDE.U32 R6, R3, R14, R154 ;  /* 0x0000000e03067225 */ /* 0x002fca00078e009a */
[----:B------:R-:W-:Y:S02]  /*53b0*/  IADD3 R156, R156, R7, RZ ;  /* 0x000000079c9c7210 */ /* 0x000fe40007ffe0ff */
[----:B------:R-:W-:-:S05]  /*53c0*/  IADD3 R7, P2, R152, R6, RZ ;  /* 0x0000000698077210 */ /* 0x000fca0007f5e0ff */
[----:B------:R-:W-:Y:S01]  /*53d0*/  IMAD.X R9, R156, 0x1, R21, P2 ;  /* 0x000000019c097824 */ /* 0x000fe200010e0615 */
[----:B------:R-:W-:-:S04]  /*53e0*/  LEA R8, P2, R7, R12, 0x1 ;  /* 0x0000000c07087211 */ /* 0x000fc800078408ff */
[----:B------:R-:W-:-:S05]  /*53f0*/  LEA.HI.X R9, R7, R13, R9, 0x1, P2 ;  /* 0x0000000d07097211 */ /* 0x000fca00010f0c09 */
[----:B------:R1:W2:Y:S01]  /*5400*/  @P1 LDG.E.LTC128B.U16 R23, desc[UR36][R8.64] ;  /* 0x0000002408171981 */ /* 0x0002a2000c1e1520 */
[----:B------:R-:W-:Y:S01]  /*5410*/  IADD3 R6, P2, R18, R6, RZ ;  /* 0x0000000612067210 */ /* 0x000fe20007f5e0ff */
[----:B------:R-:W-:Y:S01]  /*5420*/  BSSY B1, `(.L_x_32) ;  /* 0x0000016000017945 */ /* 0x000fe20003800000 */
[----:B------:R-:W-:-:S03]  /*5430*/  ISETP.GT.AND P4, PT, R0, 0x1, P0 ;  /* 0x000000010000780c */ /* 0x000fc60000784270 */
[----:B------:R-:W-:Y:S02]  /*5440*/  IMAD.X R7, R19, 0x1, R156, P2 ;  /* 0x0000000113077824 */ /* 0x000fe400010e069c */
[----:B------:R-:W-:Y:S02]  /*5450*/  IMAD.U32 R156, RZ, RZ, UR9 ;  /* 0x00000009ff9c7e24 */ /* 0x000fe4000f8e00ff */
[----:B------:R-:W-:-:S04]  /*5460*/  IMAD.WIDE.U32 R6, R22, UR43, R6 ;  /* 0x0000002b16067c25 */ /* 0x000fc8000f8e0006 */
[----:B------:R-:W-:Y:S01]  /*5470*/  IMAD.IADD R7, R157, 0x1, R7 ;  /* 0x000000019d077824 */ /* 0x000fe200078e0207 */
[----:B-1----:R-:W-:-:S04]  /*5480*/  LEA R8, P2, R6, R12, 0x1 ;  /* 0x0000000c06087211 */ /* 0x002fc800078408ff */
[----:B------:R-:W-:Y:S01]  /*5490*/  LEA.HI.X R9, R6, R13, R7, 0x1, P2 ;  /* 0x0000000d06097211 */ /* 0x000fe200010f0c07 */
[----:B--2---:R-:W-:-:S04]  /*54a0*/  IMAD.U32 R6, R23, 0x10000, RZ ;  /* 0x0001000017067824 */ /* 0x004fc800078e00ff */
[----:B------:R-:W-:-:S04]  /*54b0*/  FMUL R6, R6, R16 ;  /* 0x0000001006067220 */ /* 0x000fc80000400000 */
[----:B---3--:R-:W-:Y:S01]  /*54c0*/  FFMA R7, R158, R2, R6 ;  /* 0x000000029e077223 */ /* 0x008fe20000000006 */
[----:B------:R-:W-:Y:S02]  /*54d0*/  IMAD.U32 R158, RZ, RZ, UR8 ;  /* 0x00000008ff9e7e24 */ /* 0x000fe4000f8e00ff */
[----:B------:R-:W-:Y:S02]  /*54e0*/  IMAD.U32 R6, RZ, RZ, UR8 ;  /* 0x00000008ff067e24 */ /* 0x000fe4000f8e00ff */
[----:B------:R-:W-:Y:S02]  /*54f0*/  F2FP.BF16.F32.PACK_AB R7, RZ, R7 ;  /* 0x00000007ff07723e */ /* 0x000fe400000010ff */
[----:B------:R-:W-:Y:S02]  /*5500*/  SHF.L.U32 R158, R158, 0x4, RZ ;  /* 0x000000049e9e7819 */ /* 0x000fe400000006ff */
[----:B------:R-:W-:Y:S02]  /*5510*/  SHF.L.U64.HI R156, R6, 0x4, R156 ;  /* 0x00000004069c7819 */ /* 0x000fe4000001029c */
[----:B------:R-:W-:-:S02]  /*5520*/  IADD3 R6, P2, R158, R4, RZ ;  /* 0x000000049e067210 */ /* 0x000fc40007f5e0ff */
[----:B------:R-:W-:-:S03]  /*5530*/  PRMT R159, R7, 0x7610, R159 ;  /* 0x00007610079f7816 */ /* 0x000fc6000000009f */
[----:B------:R-:W-:-:S05]  /*5540*/  IMAD.X R7, R156, 0x1, R5, P2 ;  /* 0x000000019c077824 */ /* 0x000fca00010e0605 */
[----:B------:R1:W-:Y:S01]  /*5550*/  @P1 STG.E.U16 desc[UR36][R6.64], R159 ;  /* 0x0000009f06001986 */ /* 0x0003e2000c101524 */
[----:B------:R-:W-:Y:S05]  /*5560*/  @!P4 BRA `(.L_x_33) ;  /* 0x000000000004c947 */ /* 0x000fea0003800000 */
[----:B------:R2:W5:Y:S02]  /*5570*/  LDG.E.LTC128B.U16 R23, desc[UR36][R8.64+0x2] ;  /* 0x0000022408177981 */ /* 0x000564000c1e1520 */
.L_x_33:
[----:B------:R-:W-:Y:S05]  /*5580*/  BSYNC B1 ;  /* 0x0000000000017941 */ /* 0x000fea0003800000 */
.L_x_32:
[----:B------:R-:W3:Y:S01]  /*5590*/  LDL.LU R161, [R1+0xc] ;  /* 0x00000c0001a17983 */ /* 0x000ee20000300800 */
[----:B-1---5:R-:W-:Y:S01]  /*55a0*/  IMAD.U32 R159, R23, 0x10000, RZ ;  /* 0x00010000179f7824 */ /* 0x022fe200078e00ff */
[----:B------:R-:W-:Y:S01]  /*55b0*/  ISETP.GT.AND P1, PT, R0, 0x8, P3 ;  /* 0x000000080000780c */ /* 0x000fe20001f24270 */
[----:B------:R-:W-:Y:S02]  /*55c0*/  BSSY B1, `(.L_x_34) ;  /* 0x0000007000017945 */ /* 0x000fe40003800000 */
[----:B------:R-:W-:-:S04]  /*55d0*/  FMUL R159, R159, R16 ;  /* 0x000000109f9f7220 */ /* 0x000fc80000400000 */
[----:B---3--:R-:W-:-:S05]  /*55e0*/  FFMA R159, R161, R2, R159 ;  /* 0x00000002a19f7223 */ /* 0x008fca000000009f */
[----:B------:R-:W-:-:S05]  /*55f0*/  F2FP.BF16.F32.PACK_AB R159, RZ, R159 ;  /* 0x0000009fff9f723e */ /* 0x000fca00000010ff */
[----:B------:R1:W-:Y:S01]  /*5600*/  @P4 STG.E.U16 desc[UR36][R6.64+0x2], R159 ;  /* 0x0000029f06004986 */ /* 0x0003e2000c101524 */
[----:B------:R-:W-:Y:S05]  /*5610*/  @!P1 BRA `(.L_x_35) ;  /* 0x0000000000049947 */ /* 0x000fea0003800000 */
[----:B------:R3:W5:Y:S02]  /*5620*/  LDG.E.LTC128B.U16 R23, desc[UR36][R10.64+0x10] ;  /* 0x000010240a177981 */ /* 0x000764000c1e1520 */
.L_x_35:
[----:B------:R-:W-:Y:S05]  /*5630*/  BSYNC B1 ;  /* 0x0000000000017941 */ /* 0x000fea0003800000 */
.L_x_34:
[----:B------:R-:W4:Y:S01]  /*5640*/  LDL.LU R161, [R1+0x10] ;  /* 0x0000100001a17983 */ /* 0x000f220000300800 */
[----:B-1---5:R-:W-:Y:S01]  /*5650*/  IMAD.U32 R159, R23, 0x10000, RZ ;  /* 0x00010000179f7824 */ /* 0x022fe200078e00ff */
[----:B------:R-:W-:Y:S01]  /*5660*/  ISETP.GT.AND P2, PT, R0, 0x9, P3 ;  /* 0x000000090000780c */ /* 0x000fe20001f44270 */
[----:B------:R-:W-:Y:S02]  /*5670*/  BSSY B1, `(.L_x_36) ;  /* 0x0000007000017945 */ /* 0x000fe40003800000 */
[----:B------:R-:W-:-:S04]  /*5680*/  FMUL R159, R159, R16 ;  /* 0x000000109f9f7220 */ /* 0x000fc80000400000 */
[----:B----4-:R-:W-:-:S05]  /*5690*/  FFMA R159, R161, R2, R159 ;  /* 0x00000002a19f7223 */ /* 0x010fca000000009f */
[----:B------:R-:W-:-:S05]  /*56a0*/  F2FP.BF16.F32.PACK_AB R159, RZ, R159 ;  /* 0x0000009fff9f723e */ /* 0x000fca00000010ff */
[----:B------:R1:W-:Y:S01]  /*56b0*/  @P1 STG.E.U16 desc[UR36][R4.64+0x10], R159 ;  /* 0x0000109f04001986 */ /* 0x0003e2000c101524 */
[----:B------:R-:W-:Y:S05]  /*56c0*/  @!P2 BRA `(.L_x_37) ;  /* 0x000000000004a947 */ /* 0x000fea0003800000 */
[----:B------:R4:W5:Y:S02]  /*56d0*/  LDG.E.LTC128B.U16 R23, desc[UR36][R10.64+0x12] ;  /* 0x000012240a177981 */ /* 0x000964000c1e1520 */
.L_x_37:
[----:B------:R-:W-:Y:S05]  /*56e0*/  BSYNC B1 ;  /* 0x0000000000017941 */ /* 0x000fea0003800000 */
.L_x_36:
[----:B------:R-:W2:Y:S01]  /*56f0*/  LDL.LU R161, [R1+0x14] ;  /* 0x0000140001a17983 */ /* 0x000ea20000300800 */
[----:B-1---5:R-:W-:Y:S01]  /*5700*/  IMAD.U32 R159, R23, 0x10000, RZ ;  /* 0x00010000179f7824 */ /* 0x022fe200078e00ff */
[----:B------:R-:W-:Y:S01]  /*5710*/  ISETP.GT.AND P1, PT, R0, 0x8, P0 ;  /* 0x000000080000780c */ /* 0x000fe20000724270 */
[----:B------:R-:W-:Y:S02]  /*5720*/  BSSY B1, `(.L_x_38) ;  /* 0x0000007000017945 */ /* 0x000fe40003800000 */
[----:B------:R-:W-:-:S04]  /*5730*/  FMUL R159, R159, R16 ;  /* 0x000000109f9f7220 */ /* 0x000fc80000400000 */
[----:B--2---:R-:W-:-:S05]  /*5740*/  FFMA R159, R161, R2, R159 ;  /* 0x00000002a19f7223 */ /* 0x004fca000000009f */
[----:B------:R-:W-:-:S05]  /*5750*/  F2FP.BF16.F32.PACK_AB R159, RZ, R159 ;  /* 0x0000009fff9f723e */ /* 0x000fca00000010ff */
[----:B------:R1:W-:Y:S01]  /*5760*/  @P2 STG.E.U16 desc[UR36][R4.64+0x12], R159 ;  /* 0x0000129f04002986 */ /* 0x0003e2000c101524 */
[----:B------:R-:W-:Y:S05]  /*5770*/  @!P1 BRA `(.L_x_39) ;  /* 0x0000000000049947 */ /* 0x000fea0003800000 */
[----:B------:R2:W5:Y:S02]  /*5780*/  LDG.E.LTC128B.U16 R23, desc[UR36][R8.64+0x10] ;  /* 0x0000102408177981 */ /* 0x000564000c1e1520 */
.L_x_39:
[----:B------:R-:W-:Y:S05]  /*5790*/  BSYNC B1 ;  /* 0x0000000000017941 */ /* 0x000fea0003800000 */
.L_x_38:
        /* <DEDUP_REMOVED lines=10> */
.L_x_41:
[----:B------:R-:W-:Y:S05]  /*5840*/  BSYNC B1 ;  /* 0x0000000000017941 */ /* 0x000fea0003800000 */
.L_x_40:
        /* <DEDUP_REMOVED lines=10> */
.L_x_43:
[----:B------:R-:W-:Y:S05]  /*58f0*/  BSYNC B1 ;  /* 0x0000000000017941 */ /* 0x000fea0003800000 */
.L_x_42:
        /* <DEDUP_REMOVED lines=10> */
.L_x_45:
[----:B------:R-:W-:Y:S05]  /*59a0*/  BSYNC B1 ;  /* 0x0000000000017941 */ /* 0x000fea0003800000 */
.L_x_44:
[----:B------:R-:W2:Y:S01]  /*59b0*/  LDL.LU R161, [R1+0x24] ;  /* 0x0000240001a17983 */ /* 0x000ea20000300800 */
[----:B-1---5:R-:W-:Y:S01]  /*59c0*/  SHF.L.U32 R159, R23, 0x10, RZ ;  /* 0x00000010179f7819 */ /* 0x022fe200000006ff */
[----:B------:R-:W-:Y:S01]  /*59d0*/  BSSY B1, `(.L_x_46) ;  /* 0x0000008000017945 */ /* 0x000fe20003800000 */
[----:B------:R-:W-:-:S03]  /*59e0*/  ISETP.GT.AND P1, PT, R0, 0x10, P0 ;  /* 0x000000100000780c */ /* 0x000fc60000724270 */
[----:B------:R-:W-:-:S04]  /*59f0*/  FMUL R159, R159, R16 ;  /* 0x000000109f9f7220 */ /* 0x000fc80000400000 */
[----:B--2---:R-:W-:-:S05]  /*5a00*/  FFMA R159, R161, R2, R159 ;  /* 0x00000002a19f7223 */ /* 0x004fca000000009f */
[----:B------:R-:W-:-:S05]  /*5a10*/  F2FP.BF16.F32.PACK_AB R159, RZ, R159 ;  /* 0x0000009fff9f723e */ /* 0x000fca00000010ff */
[----:B------:R1:W-:Y:S01]  /*5a20*/  @P2 STG.E.U16 desc[UR36][R4.64+0x22], R159 ;  /* 0x0000229f04002986 */ /* 0x0003e2000c101524 */
[----:B------:R-:W-:Y:S05]  /*5a30*/  @!P1 BRA `(.L_x_47) ;  /* 0x0000000000049947 */ /* 0x000fea0003800000 */
[----:B------:R2:W5:Y:S02]  /*5a40*/  LDG.E.LTC128B.U16 R23, desc[UR36][R8.64+0x20] ;  /* 0x0000202408177981 */ /* 0x000564000c1e1520 */
.L_x_47:
[----:B------:R-:W-:Y:S05]  /*5a50*/  BSYNC B1 ;  /* 0x0000000000017941 */ /* 0x000fea0003800000 */
.L_x_46:
        /* <DEDUP_REMOVED lines=10> */
.L_x_49:
[----:B------:R-:W-:Y:S05]  /*5b00*/  BSYNC B1 ;  /* 0x0000000000017941 */ /* 0x000fea0003800000 */
.L_x_48:
        /* <DEDUP_REMOVED lines=10> */
.L_x_51:
[----:B------:R-:W-:Y:S05]  /*5bb0*/  BSYNC B1 ;  /* 0x0000000000017941 */ /* 0x000fea0003800000 */
.L_x_50:
        /* <DEDUP_REMOVED lines=10> */
.L_x_53:
[----:B------:R-:W-:Y:S05]  /*5c60*/  BSYNC B1 ;  /* 0x0000000000017941 */ /* 0x000fea0003800000 */
.L_x_52:
        /* <DEDUP_REMOVED lines=10> */
.L_x_55:
[----:B------:R-:W-:Y:S05]  /*5d10*/  BSYNC B1 ;  /* 0x0000000000017941 */ /* 0x000fea0003800000 */
.L_x_54:
        /* <DEDUP_REMOVED lines=10> */
.L_x_57:
[----:B------:R-:W-:Y:S05]  /*5dc0*/  BSYNC B1 ;  /* 0x0000000000017941 */ /* 0x000fea0003800000 */
.L_x_56:
        /* <DEDUP_REMOVED lines=10> */
.L_x_59:
[----:B------:R-:W-:Y:S05]  /*5e70*/  BSYNC B1 ;  /* 0x0000000000017941 */ /* 0x000fea0003800000 */
.L_x_58:
        /* <DEDUP_REMOVED lines=10> */
.L_x_61:
[----:B------:R-:W-:Y:S05]  /*5f20*/  BSYNC B1 ;  /* 0x0000000000017941 */ /* 0x000fea0003800000 */
.L_x_60:
        /* <DEDUP_REMOVED lines=10> */
.L_x_63:
[----:B------:R-:W-:Y:S05]  /*5fd0*/  BSYNC B1 ;  /* 0x0000000000017941 */ /* 0x000fea0003800000 */
.L_x_62:
        /* <DEDUP_REMOVED lines=10> */
.L_x_65:
[----:B------:R-:W-:Y:S05]  /*6080*/  BSYNC B1 ;  /* 0x0000000000017941 */ /* 0x000fea0003800000 */
.L_x_64:
        /* <DEDUP_REMOVED lines=10> */
.L_x_67:
[----:B------:R-:W-:Y:S05]  /*6130*/  BSYNC B1 ;  /* 0x0000000000017941 */ /* 0x000fea0003800000 */
.L_x_66:
        /* <DEDUP_REMOVED lines=10> */
.L_x_69:
[----:B------:R-:W-:Y:S05]  /*61e0*/  BSYNC B1 ;  /* 0x0000000000017941 */ /* 0x000fea0003800000 */
.L_x_68:
        /* <DEDUP_REMOVED lines=10> */
.L_x_71:
[----:B------:R-:W-:Y:S05]  /*6290*/  BSYNC B1 ;  /* 0x0000000000017941 */ /* 0x000fea0003800000 */
.L_x_70:
        /* <DEDUP_REMOVED lines=10> */
.L_x_73:
[----:B------:R-:W-:Y:S05]  /*6340*/  BSYNC B1 ;  /* 0x0000000000017941 */ /* 0x000fea0003800000 */
.L_x_72:
        /* <DEDUP_REMOVED lines=10> */
.L_x_75:
[----:B------:R-:W-:Y:S05]  /*63f0*/  BSYNC B1 ;  /* 0x0000000000017941 */ /* 0x000fea0003800000 */
.L_x_74:
        /* <DEDUP_REMOVED lines=10> */
.L_x_77:
[----:B------:R-:W-:Y:S05]  /*64a0*/  BSYNC B1 ;  /* 0x0000000000017941 */ /* 0x000fea0003800000 */
.L_x_76:
        /* <DEDUP_REMOVED lines=10> */
.L_x_79:
[----:B------:R-:W-:Y:S05]  /*6550*/  BSYNC B1 ;  /* 0x0000000000017941 */ /* 0x000fea0003800000 */
.L_x_78:
        /* <DEDUP_REMOVED lines=10> */
.L_x_81:
[----:B------:R-:W-:Y:S05]  /*6600*/  BSYNC B1 ;  /* 0x0000000000017941 */ /* 0x000fea0003800000 */
.L_x_80:
        /* <DEDUP_REMOVED lines=10> */
.L_x_83:
[----:B------:R-:W-:Y:S05]  /*66b0*/  BSYNC B1 ;  /* 0x0000000000017941 */ /* 0x000fea0003800000 */
.L_x_82:
        /* <DEDUP_REMOVED lines=10> */
.L_x_85:
[----:B------:R-:W-:Y:S05]  /*6760*/  BSYNC B1 ;  /* 0x0000000000017941 */ /* 0x000fea0003800000 */
.L_x_84:
        /* <DEDUP_REMOVED lines=10> */
.L_x_87:
[----:B------:R-:W-:Y:S05]  /*6810*/  BSYNC B1 ;  /* 0x0000000000017941 */ /* 0x000fea0003800000 */
.L_x_86:
        /* <DEDUP_REMOVED lines=10> */
.L_x_89:
[----:B------:R-:W-:Y:S05]  /*68c0*/  BSYNC B1 ;  /* 0x0000000000017941 */ /* 0x000fea0003800000 */
.L_x_88:
        /* <DEDUP_REMOVED lines=10> */
.L_x_91:
[----:B------:R-:W-:Y:S05]  /*6970*/  BSYNC B1 ;  /* 0x0000000000017941 */ /* 0x000fea0003800000 */
.L_x_90:
        /* <DEDUP_REMOVED lines=10> */
.L_x_93:
[----:B------:R-:W-:Y:S05]  /*6a20*/  BSYNC B1 ;  /* 0x0000000000017941 */ /* 0x000fea0003800000 */
.L_x_92:
        /* <DEDUP_REMOVED lines=10> */
.L_x_95:
[----:B------:R-:W-:Y:S05]  /*6ad0*/  BSYNC B1 ;  /* 0x0000000000017941 */ /* 0x000fea0003800000 */
.L_x_94:
        /* <DEDUP_REMOVED lines=10> */
.L_x_97:
[----:B------:R-:W-:Y:S05]  /*6b80*/  BSYNC B1 ;  /* 0x0000000000017941 */ /* 0x000fea0003800000 */
.L_x_96:
        /* <DEDUP_REMOVED lines=10> */
.L_x_99:
[----:B------:R-:W-:Y:S05]  /*6c30*/  BSYNC B1 ;  /* 0x0000000000017941 */ /* 0x000fea0003800000 */
.L_x_98:
        /* <DEDUP_REMOVED lines=10> */
.L_x_101:
[----:B------:R-:W-:Y:S05]  /*6ce0*/  BSYNC B1 ;  /* 0x0000000000017941 */ /* 0x000fea0003800000 */
.L_x_100:
        /* <DEDUP_REMOVED lines=10> */
.L_x_103:
[----:B------:R-:W-:Y:S05]  /*6d90*/  BSYNC B1 ;  /* 0x0000000000017941 */ /* 0x000fea0003800000 */
.L_x_102:
        /* <DEDUP_REMOVED lines=10> */
.L_x_105:
[----:B------:R-:W-:Y:S05]  /*6e40*/  BSYNC B1 ;  /* 0x0000000000017941 */ /* 0x000fea0003800000 */
.L_x_104:
        /* <DEDUP_REMOVED lines=10> */
.L_x_107:
[----:B------:R-:W-:Y:S05]  /*6ef0*/  BSYNC B1 ;  /* 0x0000000000017941 */ /* 0x000fea0003800000 */
.L_x_106:
        /* <DEDUP_REMOVED lines=10> */
.L_x_109:
[----:B------:R-:W-:Y:S05]  /*6fa0*/  BSYNC B1 ;  /* 0x0000000000017941 */ /* 0x000fea0003800000 */
.L_x_108:
        /* <DEDUP_REMOVED lines=10> */
.L_x_111:
[----:B------:R-:W-:Y:S05]  /*7050*/  BSYNC B1 ;  /* 0x0000000000017941 */ /* 0x000fea0003800000 */
.L_x_110:
        /* <DEDUP_REMOVED lines=10> */
.L_x_113:
[----:B------:R-:W-:Y:S05]  /*7100*/  BSYNC B1 ;  /* 0x0000000000017941 */ /* 0x000fea0003800000 */
.L_x_112:
        /* <DEDUP_REMOVED lines=10> */
.L_x_115:
[----:B------:R-:W-:Y:S05]  /*71b0*/  BSYNC B1 ;  /* 0x0000000000017941 */ /* 0x000fea0003800000 */
.L_x_114:
        /* <DEDUP_REMOVED lines=10> */
.L_x_117:
[----:B------:R-:W-:Y:S05]  /*7260*/  BSYNC B1 ;  /* 0x0000000000017941 */ /* 0x000fea0003800000 */
.L_x_116:
        /* <DEDUP_REMOVED lines=10> */
.L_x_119:
[----:B------:R-:W-:Y:S05]  /*7310*/  BSYNC B1 ;  /* 0x0000000000017941 */ /* 0x000fea0003800000 */
.L_x_118:
        /* <DEDUP_REMOVED lines=10> */
.L_x_121:
[----:B------:R-:W-:Y:S05]  /*73c0*/  BSYNC B1 ;  /* 0x0000000000017941 */ /* 0x000fea0003800000 */
.L_x_120:
        /* <DEDUP_REMOVED lines=10> */
.L_x_123:
[----:B------:R-:W-:Y:S05]  /*7470*/  BSYNC B1 ;  /* 0x0000000000017941 */ /* 0x000fea0003800000 */
.L_x_122:
        /* <DEDUP_REMOVED lines=10> */
.L_x_125:
[----:B------:R-:W-:Y:S05]  /*7520*/  BSYNC B1 ;  /* 0x0000000000017941 */ /* 0x000fea0003800000 */
.L_x_124:
        /* <DEDUP_REMOVED lines=10> */
.L_x_127:
[----:B------:R-:W-:Y:S05]  /*75d0*/  BSYNC B1 ;  /* 0x0000000000017941 */ /* 0x000fea0003800000 */
.L_x_126:
        /* <DEDUP_REMOVED lines=10> */
.L_x_129:
[----:B------:R-:W-:Y:S05]  /*7680*/  BSYNC B1 ;  /* 0x0000000000017941 */ /* 0x000fea0003800000 */
.L_x_128:
        /* <DEDUP_REMOVED lines=10> */
.L_x_131:
[----:B------:R-:W-:Y:S05]  /*7730*/  BSYNC B1 ;  /* 0x0000000000017941 */ /* 0x000fea0003800000 */
.L_x_130:
        /* <DEDUP_REMOVED lines=10> */
.L_x_133:
[----:B------:R-:W-:Y:S05]  /*77e0*/  BSYNC B1 ;  /* 0x0000000000017941 */ /* 0x000fea0003800000 */
.L_x_132:
        /* <DEDUP_REMOVED lines=10> */
.L_x_135:
[----:B------:R-:W-:Y:S05]  /*7890*/  BSYNC B1 ;  /* 0x0000000000017941 */ /* 0x000fea0003800000 */
.L_x_134:
        /* <DEDUP_REMOVED lines=10> */
.L_x_137:
[----:B------:R-:W-:Y:S05]  /*7940*/  BSYNC B1 ;  /* 0x0000000000017941 */ /* 0x000fea0003800000 */
.L_x_136:
        /* <DEDUP_REMOVED lines=10> */
.L_x_139:
[----:B------:R-:W-:Y:S05]  /*79f0*/  BSYNC B1 ;  /* 0x0000000000017941 */ /* 0x000fea0003800000 */
.L_x_138:
        /* <DEDUP_REMOVED lines=10> */
.L_x_141:
[----:B------:R-:W-:Y:S05]  /*7aa0*/  BSYNC B1 ;  /* 0x0000000000017941 */ /* 0x000fea0003800000 */
.L_x_140:
        /* <DEDUP_REMOVED lines=10> */
.L_x_143:
[----:B------:R-:W-:Y:S05]  /*7b50*/  BSYNC B1 ;  /* 0x0000000000017941 */ /* 0x000fea0003800000 */
.L_x_142:
        /* <DEDUP_REMOVED lines=10> */
.L_x_145:
[----:B------:R-:W-:Y:S05]  /*7c00*/  BSYNC B1 ;  /* 0x0000000000017941 */ /* 0x000fea0003800000 */
.L_x_144:
        /* <DEDUP_REMOVED lines=10> */
.L_x_147:
[----:B------:R-:W-:Y:S05]  /*7cb0*/  BSYNC B1 ;  /* 0x0000000000017941 */ /* 0x000fea0003800000 */
.L_x_146:
        /* <DEDUP_REMOVED lines=10> */
.L_x_149:
[----:B------:R-:W-:Y:S05]  /*7d60*/  BSYNC B1 ;  /* 0x0000000000017941 */ /* 0x000fea0003800000 */
.L_x_148:
        /* <DEDUP_REMOVED lines=10> */
.L_x_151:
[----:B------:R-:W-:Y:S05]  /*7e10*/  BSYNC B1 ;  /* 0x0000000000017941 */ /* 0x000fea0003800000 */
.L_x_150:
        /* <DEDUP_REMOVED lines=10> */
.L_x_153:
[----:B------:R-:W-:Y:S05]  /*7ec0*/  BSYNC B1 ;  /* 0x0000000000017941 */ /* 0x000fea0003800000 */
.L_x_152:
        /* <DEDUP_REMOVED lines=10> */
.L_x_155:
[----:B------:R-:W-:Y:S05]  /*7f70*/  BSYNC B1 ;  /* 0x0000000000017941 */ /* 0x000fea0003800000 */
.L_x_154:
        /* <DEDUP_REMOVED lines=10> */
.L_x_157:
[----:B------:R-:W-:Y:S05]  /*8020*/  BSYNC B1 ;  /* 0x0000000000017941 */ /* 0x000fea0003800000 */
.L_x_156:
        /* <DEDUP_REMOVED lines=10> */
.L_x_159:
[----:B------:R-:W-:Y:S05]  /*80d0*/  BSYNC B1 ;  /* 0x0000000000017941 */ /* 0x000fea0003800000 */
.L_x_158:
        /* <DEDUP_REMOVED lines=10> */
.L_x_161:
[----:B------:R-:W-:Y:S05]  /*8180*/  BSYNC B1 ;  /* 0x0000000000017941 */ /* 0x000fea0003800000 */
.L_x_160:
        /* <DEDUP_REMOVED lines=10> */
.L_x_163:
[----:B------:R-:W-:Y:S05]  /*8230*/  BSYNC B1 ;  /* 0x0000000000017941 */ /* 0x000fea0003800000 */
.L_x_162:
        /* <DEDUP_REMOVED lines=10> */
.L_x_165:
[----:B------:R-:W-:Y:S05]  /*82e0*/  BSYNC B1 ;  /* 0x0000000000017941 */ /* 0x000fea0003800000 */
.L_x_164:
        /* <DEDUP_REMOVED lines=10> */
.L_x_167:
[----:B------:R-:W-:Y:S05]  /*8390*/  BSYNC B1 ;  /* 0x0000000000017941 */ /* 0x000fea0003800000 */
.L_x_166:
        /* <DEDUP_REMOVED lines=10> */
.L_x_169:
[----:B------:R-:W-:Y:S05]  /*8440*/  BSYNC B1 ;  /* 0x0000000000017941 */ /* 0x000fea0003800000 */
.L_x_168:
        /* <DEDUP_REMOVED lines=10> */
.L_x_171:
[----:B------:R-:W-:Y:S05]  /*84f0*/  BSYNC B1 ;  /* 0x0000000000017941 */ /* 0x000fea0003800000 */
.L_x_170:
        /* <DEDUP_REMOVED lines=10> */
.L_x_173:
[----:B------:R-:W-:Y:S05]  /*85a0*/  BSYNC B1 ;  /* 0x0000000000017941 */ /* 0x000fea0003800000 */
.L_x_172:
        /* <DEDUP_REMOVED lines=10> */
.L_x_175:
[----:B------:R-:W-:Y:S05]  /*8650*/  BSYNC B1 ;  /* 0x0000000000017941 */ /* 0x000fea0003800000 */
.L_x_174:
        /* <DEDUP_REMOVED lines=10> */
.L_x_177:
[----:B------:R-:W-:Y:S05]  /*8700*/  BSYNC B1 ;  /* 0x0000000000017941 */ /* 0x000fea0003800000 */
.L_x_176:
        /* <DEDUP_REMOVED lines=10> */
.L_x_179:
[----:B------:R-:W-:Y:S05]  /*87b0*/  BSYNC B1 ;  /* 0x0000000000017941 */ /* 0x000fea0003800000 */
.L_x_178:
        /* <DEDUP_REMOVED lines=10> */
.L_x_181:
[----:B------:R-:W-:Y:S05]  /*8860*/  BSYNC B1 ;  /* 0x0000000000017941 */ /* 0x000fea0003800000 */
.L_x_180:
        /* <DEDUP_REMOVED lines=10> */
.L_x_183:
[----:B------:R-:W-:Y:S05]  /*8910*/  BSYNC B1 ;  /* 0x0000000000017941 */ /* 0x000fea0003800000 */
.L_x_182:
        /* <DEDUP_REMOVED lines=10> */
.L_x_185:
[----:B------:R-:W-:Y:S05]  /*89c0*/  BSYNC B1 ;  /* 0x0000000000017941 */ /* 0x000fea0003800000 */
.L_x_184:
        /* <DEDUP_REMOVED lines=10> */
.L_x_187:
[----:B------:R-:W-:Y:S05]  /*8a70*/  BSYNC B1 ;  /* 0x0000000000017941 */ /* 0x000fea0003800000 */
.L_x_186:
        /* <DEDUP_REMOVED lines=10> */
.L_x_189:
[----:B------:R-:W-:Y:S05]  /*8b20*/  BSYNC B1 ;  /* 0x0000000000017941 */ /* 0x000fea0003800000 */
.L_x_188:
        /* <DEDUP_REMOVED lines=10> */
.L_x_191:
[----:B------:R-:W-:Y:S05]  /*8bd0*/  BSYNC B1 ;  /* 0x0000000000017941 */ /* 0x000fea0003800000 */
.L_x_190:
        /* <DEDUP_REMOVED lines=10> */
.L_x_193:
[----:B------:R-:W-:Y:S05]  /*8c80*/  BSYNC B1 ;  /* 0x0000000000017941 */ /* 0x000fea0003800000 */
.L_x_192:
        /* <DEDUP_REMOVED lines=10> */
.L_x_195:
[----:B------:R-:W-:Y:S05]  /*8d30*/  BSYNC B1 ;  /* 0x0000000000017941 */ /* 0x000fea0003800000 */
.L_x_194:
        /* <DEDUP_REMOVED lines=10> */
.L_x_197:
[----:B------:R-:W-:Y:S05]  /*8de0*/  BSYNC B1 ;  /* 0x0000000000017941 */ /* 0x000fea0003800000 */
.L_x_196:
        /* <DEDUP_REMOVED lines=10> */
.L_x_199:
[----:B------:R-:W-:Y:S05]  /*8e90*/  BSYNC B1 ;  /* 0x0000000000017941 */ /* 0x000fea0003800000 */
.L_x_198:
        /* <DEDUP_REMOVED lines=10> */
.L_x_201:
[----:B------:R-:W-:Y:S05]  /*8f40*/  BSYNC B1 ;  /* 0x0000000000017941 */ /* 0x000fea0003800000 */
.L_x_200:
        /* <DEDUP_REMOVED lines=10> */
.L_x_203:
[----:B------:R-:W-:Y:S05]  /*8ff0*/  BSYNC B1 ;  /* 0x0000000000017941 */ /* 0x000fea0003800000 */
.L_x_202:
        /* <DEDUP_REMOVED lines=10> */
.L_x_205:
[----:B------:R-:W-:Y:S05]  /*90a0*/  BSYNC B1 ;  /* 0x0000000000017941 */ /* 0x000fea0003800000 */
.L_x_204:
        /* <DEDUP_REMOVED lines=10> */
.L_x_207:
[----:B------:R-:W-:Y:S05]  /*9150*/  BSYNC B1 ;  /* 0x0000000000017941 */ /* 0x000fea0003800000 */
.L_x_206:
        /* <DEDUP_REMOVED lines=10> */
.L_x_209:
[----:B------:R-:W-:Y:S05]  /*9200*/  BSYNC B1 ;  /* 0x0000000000017941 */ /* 0x000fea0003800000 */
.L_x_208:
        /* <DEDUP_REMOVED lines=10> */
.L_x_211:
[----:B------:R-:W-:Y:S05]  /*92b0*/  BSYNC B1 ;  /* 0x0000000000017941 */ /* 0x000fea0003800000 */
.L_x_210:
        /* <DEDUP_REMOVED lines=10> */
.L_x_213:
[----:B------:R-:W-:Y:S05]  /*9360*/  BSYNC B1 ;  /* 0x0000000000017941 */ /* 0x000fea0003800000 */
.L_x_212:
        /* <DEDUP_REMOVED lines=10> */
.L_x_215:
[----:B------:R-:W-:Y:S05]  /*9410*/  BSYNC B1 ;  /* 0x0000000000017941 */ /* 0x000fea0003800000 */
.L_x_214:
        /* <DEDUP_REMOVED lines=10> */
.L_x_217:
[----:B------:R-:W-:Y:S05]  /*94c0*/  BSYNC B1 ;  /* 0x0000000000017941 */ /* 0x000fea0003800000 */
.L_x_216:
        /* <DEDUP_REMOVED lines=10> */
.L_x_219:
[----:B------:R-:W-:Y:S05]  /*9570*/  BSYNC B1 ;  /* 0x0000000000017941 */ /* 0x000fea0003800000 */
.L_x_218:
        /* <DEDUP_REMOVED lines=10> */
.L_x_221:
[----:B------:R-:W-:Y:S05]  /*9620*/  BSYNC B1 ;  /* 0x0000000000017941 */ /* 0x000fea0003800000 */
.L_x_220:
        /* <DEDUP_REMOVED lines=10> */
.L_x_223:
[----:B------:R-:W-:Y:S05]  /*96d0*/  BSYNC B1 ;  /* 0x0000000000017941 */ /* 0x000fea0003800000 */
.L_x_222:
        /* <DEDUP_REMOVED lines=10> */
.L_x_225:
[----:B------:R-:W-:Y:S05]  /*9780*/  BSYNC B1 ;  /* 0x0000000000017941 */ /* 0x000fea0003800000 */
.L_x_224:
        /* <DEDUP_REMOVED lines=10> */
.L_x_227:
[----:B------:R-:W-:Y:S05]  /*9830*/  BSYNC B1 ;  /* 0x0000000000017941 */ /* 0x000fea0003800000 */
.L_x_226:
        /* <DEDUP_REMOVED lines=10> */
.L_x_229:
[----:B------:R-:W-:Y:S05]  /*98e0*/  BSYNC B1 ;  /* 0x0000000000017941 */ /* 0x000fea0003800000 */
.L_x_228:
        /* <DEDUP_REMOVED lines=10> */
.L_x_231:
[----:B------:R-:W-:Y:S05]  /*9990*/  BSYNC B1 ;  /* 0x0000000000017941 */ /* 0x000fea0003800000 */
.L_x_230:
        /* <DEDUP_REMOVED lines=10> */
.L_x_233:
[----:B------:R-:W-:Y:S05]  /*9a40*/  BSYNC B1 ;  /* 0x0000000000017941 */ /* 0x000fea0003800000 */
.L_x_232:
        /* <DEDUP_REMOVED lines=10> */
.L_x_235:
[----:B------:R-:W-:Y:S05]  /*9af0*/  BSYNC B1 ;  /* 0x0000000000017941 */ /* 0x000fea0003800000 */
.L_x_234:
        /* <DEDUP_REMOVED lines=10> */
.L_x_237:
[----:B------:R-:W-:Y:S05]  /*9ba0*/  BSYNC B1 ;  /* 0x0000000000017941 */ /* 0x000fea0003800000 */
.L_x_236:
        /* <DEDUP_REMOVED lines=10> */
.L_x_239:
[----:B------:R-:W-:Y:S05]  /*9c50*/  BSYNC B1 ;  /* 0x0000000000017941 */ /* 0x000fea0003800000 */
.L_x_238:
        /* <DEDUP_REMOVED lines=10> */
.L_x_241:
[----:B------:R-:W-:Y:S05]  /*9d00*/  BSYNC B1 ;  /* 0x0000000000017941 */ /* 0x000fea0003800000 */
.L_x_240:
        /* <DEDUP_REMOVED lines=10> */
.L_x_243:
[----:B------:R-:W-:Y:S05]  /*9db0*/  BSYNC B1 ;  /* 0x0000000000017941 */ /* 0x000fea0003800000 */
.L_x_242:
        /* <DEDUP_REMOVED lines=10> */
.L_x_245:
[----:B------:R-:W-:Y:S05]  /*9e60*/  BSYNC B1 ;  /* 0x0000000000017941 */ /* 0x000fea0003800000 */
.L_x_244:
        /* <DEDUP_REMOVED lines=10> */
.L_x_247:
[----:B------:R-:W-:Y:S05]  /*9f10*/  BSYNC B1 ;  /* 0x0000000000017941 */ /* 0x000fea0003800000 */
.L_x_246:
        /* <DEDUP_REMOVED lines=10> */
.L_x_249:
[----:B------:R-:W-:Y:S05]  /*9fc0*/  BSYNC B1 ;  /* 0x0000000000017941 */ /* 0x000fea0003800000 */
.L_x_248:
        /* <DEDUP_REMOVED lines=10> */
.L_x_251:
[----:B------:R-:W-:Y:S05]  /*a070*/  BSYNC B1 ;  /* 0x0000000000017941 */ /* 0x000fea0003800000 */
.L_x_250:
        /* <DEDUP_REMOVED lines=10> */
.L_x_253:
[----:B------:R-:W-:Y:S05]  /*a120*/  BSYNC B1 ;  /* 0x0000000000017941 */ /* 0x000fea0003800000 */
.L_x_252:
        /* <DEDUP_REMOVED lines=10> */
.L_x_255:
[----:B------:R-:W-:Y:S05]  /*a1d0*/  BSYNC B1 ;  /* 0x0000000000017941 */ /* 0x000fea0003800000 */
.L_x_254:
        /* <DEDUP_REMOVED lines=10> */
.L_x_257:
[----:B------:R-:W-:Y:S05]  /*a280*/  BSYNC B1 ;  /* 0x0000000000017941 */ /* 0x000fea0003800000 */
.L_x_256:
        /* <DEDUP_REMOVED lines=10> */
.L_x_259:
[----:B------:R-:W-:Y:S05]  /*a330*/  BSYNC B1 ;  /* 0x0000000000017941 */ /* 0x000fea0003800000 */
.L_x_258:
        /* <DEDUP_REMOVED lines=10> */
.L_x_261:
[----:B------:R-:W-:Y:S05]  /*a3e0*/  BSYNC B1 ;  /* 0x0000000000017941 */ /* 0x000fea0003800000 */
.L_x_260:
        /* <DEDUP_REMOVED lines=10> */
.L_x_263:
[----:B------:R-:W-:Y:S05]  /*a490*/  BSYNC B1 ;  /* 0x0000000000017941 */ /* 0x000fea0003800000 */
.L_x_262:
        /* <DEDUP_REMOVED lines=10> */
.L_x_265:
[----:B------:R-:W-:Y:S05]  /*a540*/  BSYNC B1 ;  /* 0x0000000000017941 */ /* 0x000fea0003800000 */
.L_x_264:
        /* <DEDUP_REMOVED lines=10> */
.L_x_267:
[----:B------:R-:W-:Y:S05]  /*a5f0*/  BSYNC B1 ;  /* 0x0000000000017941 */ /* 0x000fea0003800000 */
.L_x_266:
        /* <DEDUP_REMOVED lines=10> */
.L_x_269:
[----:B------:R-:W-:Y:S05]  /*a6a0*/  BSYNC B1 ;  /* 0x0000000000017941 */ /* 0x000fea0003800000 */
.L_x_268:
        /* <DEDUP_REMOVED lines=10> */
.L_x_271:
[----:B------:R-:W-:Y:S05]  /*a750*/  BSYNC B1 ;  /* 0x0000000000017941 */ /* 0x000fea0003800000 */
.L_x_270:
        /* <DEDUP_REMOVED lines=10> */
.L_x_273:
[----:B------:R-:W-:Y:S05]  /*a800*/  BSYNC B1 ;  /* 0x0000000000017941 */ /* 0x000fea0003800000 */
.L_x_272:
        /* <DEDUP_REMOVED lines=10> */
.L_x_275:
[----:B------:R-:W-:Y:S05]  /*a8b0*/  BSYNC B1 ;  /* 0x0000000000017941 */ /* 0x000fea0003800000 */
.L_x_274:
        /* <DEDUP_REMOVED lines=10> */
.L_x_277:
[----:B------:R-:W-:Y:S05]  /*a960*/  BSYNC B1 ;  /* 0x0000000000017941 */ /* 0x000fea0003800000 */
.L_x_276:
[----:B0-234-:R-:W2:Y:S01]  /*a970*/  LDL.LU R10, [R1+0x1f4] ;  /* 0x0001f400010a7983 */ /* 0x01dea20000300800 */
[----:B-----5:R-:W-:Y:S01]  /*a980*/  IMAD.U32 R11, R23, 0x10000, RZ ;  /* 0x00010000170b7824 */ /* 0x020fe200078e00ff */
        /* <DEDUP_REMOVED lines=8> */
.L_x_279:
[----:B------:R-:W-:Y:S05]  /*aa10*/  BSYNC B1 ;  /* 0x0000000000017941 */ /* 0x000fea0003800000 */
.L_x_278:
[----:B------:R-:W3:Y:S01]  /*aa20*/  LDL.LU R10, [R1+0x1f8] ;  /* 0x0001f800010a7983 */ /* 0x000ee20000300800 */
[----:B0----5:R-:W-:Y:S01]  /*aa30*/  IMAD.U32 R11, R23, 0x10000, RZ ;  /* 0x00010000170b7824 */ /* 0x021fe200078e00ff */
[----:B------:R-:W-:Y:S01]  /*aa40*/  ISETP.GT.AND P1, PT, R0, 0xf9, P0 ;  /* 0x000000f90000780c */ /* 0x000fe20000724270 */
[----:B------:R-:W-:Y:S01]  /*aa50*/  BSSY B1, `(.L_x_280) ;  /* 0x000000a000017945 */ /* 0x000fe20003800000 */
[----:B------:R-:W-:Y:S01]  /*aa60*/  IADD3 R167, P0, R3, 0x80, RZ ;  /* 0x0000008003a77810 */ /* 0x000fe20007f1e0ff */
[----:B------:R-:W-:-:S04]  /*aa70*/  FMUL R11, R11, R16 ;  /* 0x000000100b0b7220 */ /* 0x000fc80000400000 */
[----:B---3--:R-:W-:-:S05]  /*aa80*/  FFMA R11, R10, R2, R11 ;  /* 0x000000020a0b7223 */ /* 0x008fca000000000b */
[----:B------:R-:W-:-:S04]  /*aa90*/  F2FP.BF16.F32.PACK_AB R11, RZ, R11 ;  /* 0x0000000bff0b723e */ /* 0x000fc800000010ff */
[----:B------:R-:W-:Y:S01]  /*aaa0*/  PRMT R3, R11, 0x7610, R3 ;  /* 0x000076100b037816 */ /* 0x000fe20000000003 */
[----:B------:R-:W-:-:S04]  /*aab0*/  IMAD.X R11, RZ, RZ, UR7, P0 ;  /* 0x00000007ff0b7e24 */ /* 0x000fc800080e06ff */
[----:B------:R0:W-:Y:S01]  /*aac0*/  @P2 STG.E.U16 desc[UR36][R6.64+0x1f0], R3 ;  /* 0x0001f00306002986 */ /* 0x0001e2000c101524 */
[----:B------:R-:W-:Y:S05]  /*aad0*/  @!P1 BRA `(.L_x_281) ;  /* 0x0000000000049947 */ /* 0x000fea0003800000 */
[----:B------:R3:W5:Y:S02]  /*aae0*/  LDG.E.LTC128B.U16 R23, desc[UR36][R8.64+0x1f2] ;  /* 0x0001f22408177981 */ /* 0x000764000c1e1520 */
.L_x_281:
[----:B------:R-:W-:Y:S05]  /*aaf0*/  BSYNC B1 ;  /* 0x0000000000017941 */ /* 0x000fea0003800000 */
.L_x_280:
[----:B------:R-:W4:Y:S01]  /*ab00*/  LDL.LU R10, [R1+0x1fc] ;  /* 0x0001fc00010a7983 */ /* 0x000f220000300800 */
[----:B0----5:R-:W-:Y:S01]  /*ab10*/  IMAD.U32 R3, R23, 0x10000, RZ ;  /* 0x0001000017037824 */ /* 0x021fe200078e00ff */
[----:B------:R-:W-:Y:S01]  /*ab20*/  ISETP.GT.AND P0, PT, R17, 0x80, PT ;  /* 0x000000801100780c */ /* 0x000fe20003f04270 */
[----:B--23--:R-:W-:Y:S02]  /*ab30*/  IMAD R8, R11, R14, RZ ;  /* 0x0000000e0b087224 */ /* 0x00cfe400078e02ff */
[----:B------:R-:W-:Y:S01]  /*ab40*/  FMUL R3, R3, R16 ;  /* 0x0000001003037220 */ /* 0x000fe20000400000 */
[----:B------:R-:W-:Y:S01]  /*ab50*/  ISETP.GT.AND P4, PT, R0, RZ, P0 ;  /* 0x000000ff0000720c */ /* 0x000fe20000784270 */
[C---:B------:R-:W-:Y:S02]  /*ab60*/  IMAD R165, R167.reuse, R15, R8 ;  /* 0x0000000fa7a57224 */ /* 0x040fe400078e0208 */
[----:B------:R-:W-:-:S05]  /*ab70*/  IMAD.WIDE.U32 R8, R167, R14, R20 ;  /* 0x0000000ea7087225 */ /* 0x000fca00078e0014 */
[----:B------:R-:W-:Y:S01]  /*ab80*/  IADD3 R9, R9, R165, RZ ;  /* 0x000000a509097210 */ /* 0x000fe20007ffe0ff */
[----:B----4-:R-:W-:Y:S01]  /*ab90*/  FFMA R3, R10, R2, R3 ;  /* 0x000000020a037223 */ /* 0x010fe20000000003 */
[----:B------:R-:W-:-:S04]  /*aba0*/  LEA R10, P2, R8, R12, 0x1 ;  /* 0x0000000c080a7211 */ /* 0x000fc800078408ff */
[----:B------:R-:W-:Y:S02]  /*abb0*/  F2FP.BF16.F32.PACK_AB R3, RZ, R3 ;  /* 0x00000003ff03723e */ /* 0x000fe400000010ff */
[--C-:B------:R-:W-:Y:S02]  /*abc0*/  LEA.HI.X R11, R8, R13, R9.reuse, 0x1, P2 ;  /* 0x0000000d080b7211 */ /* 0x100fe400010f0c09 */
[----:B------:R-:W-:-:S05]  /*abd0*/  PRMT R9, R3, 0x7610, R9 ;  /* 0x0000761003097816 */ /* 0x000fca0000000009 */
[----:B------:R0:W-:Y:S04]  /*abe0*/  @P1 STG.E.U16 desc[UR36][R6.64+0x1f2], R9 ;  /* 0x0001f20906001986 */ /* 0x0001e8000c101524 */
[----:B------:R-:W2:Y:S01]  /*abf0*/  @P4 LDG.E.LTC128B.U16 R23, desc[UR36][R10.64] ;  /* 0x000000240a174981 */ /* 0x000ea2000c1e1520 */
[----:B-1----:R-:W-:Y:S01]  /*ac00*/  IMAD.U32 R159, RZ, RZ, UR8 ;  /* 0x00000008ff9f7e24 */ /* 0x002fe2000f8e00ff */
[----:B------:R-:W-:Y:S01]  /*ac10*/  ISETP.GT.AND P2, PT, R0, 0x1, P0 ;  /* 0x000000010000780c */ /* 0x000fe20000744270 */
[----:B------:R-:W-:Y:S01]  /*ac20*/  IMAD.U32 R161, RZ, RZ, UR8 ;  /* 0x00000008ffa17e24 */ /* 0x000fe2000f8e00ff */
[----:B------:R-:W-:Y:S01]  /*ac30*/  BSSY B1, `(.L_x_282) ;  /* 0x0000013000017945 */ /* 0x000fe20003800000 */
[----:B------:R-:W-:Y:S02]  /*ac40*/  IMAD.U32 R164, RZ, RZ, UR9 ;  /* 0x00000009ffa47e24 */ /* 0x000fe4000f8e00ff */
[----:B------:R-:W-:-:S02]  /*ac50*/  IMAD.SHL.U32 R159, R159, 0x100, RZ ;  /* 0x000001009f9f7824 */ /* 0x000fc400078e00ff */
[----:B0-----:R-:W-:Y:S01]  /*ac60*/  IMAD.WIDE.U32 R8, R167, R14, R18 ;  /* 0x0000000ea7087225 */ /* 0x001fe200078e0012 */
[----:B------:R-:W-:-:S03]  /*ac70*/  SHF.L.U64.HI R161, R161, 0x8, R164 ;  /* 0x00000008a1a17819 */ /* 0x000fc600000102a4 */
[----:B------:R-:W-:Y:S02]  /*ac80*/  IMAD.IADD R9, R165, 0x1, R9 ;  /* 0x00000001a5097824 */ /* 0x000fe400078e0209 */
[----:B------:R-:W-:Y:S01]  /*ac90*/  IMAD.WIDE.U32 R162, R22, UR43, R8 ;  /* 0x0000002b16a27c25 */ /* 0x000fe2000f8e0008 */
[----:B------:R-:W-:-:S03]  /*aca0*/  IADD3 R8, P1, R159, R4, RZ ;  /* 0x000000049f087210 */ /* 0x000fc60007f3e0ff */
[----:B------:R-:W-:Y:S01]  /*acb0*/  IMAD.IADD R7, R157, 0x1, R163 ;  /* 0x000000019d077824 */ /* 0x000fe200078e02a3 */
[----:B------:R-:W-:Y:S02]  /*acc0*/  IADD3.X R9, R161, R5, RZ, P1, !PT ;  /* 0x00000005a1097210 */ /* 0x000fe40000ffe4ff */
[----:B------:R-:W-:-:S04]  /*acd0*/  LEA R6, P3, R162, R12, 0x1 ;  /* 0x0000000ca2067211 */ /* 0x000fc800078608ff */
[----:B------:R-:W-:Y:S01]  /*ace0*/  LEA.HI.X R7, R162, R13, R7, 0x1, P3 ;  /* 0x0000000da2077211 */ /* 0x000fe200018f0c07 */
[----:B--2---:R-:W-:-:S04]  /*acf0*/  IMAD.U32 R3, R23, 0x10000, RZ ;  /* 0x0001000017037824 */ /* 0x004fc800078e00ff */
[----:B------:R-:W-:-:S04]  /*ad00*/  FMUL R3, R3, R16 ;  /* 0x0000001003037220 */ /* 0x000fc80000400000 */
[----:B------:R-:W-:-:S05]  /*ad10*/  FFMA R3, R24, R2, R3 ;  /* 0x0000000218037223 */ /* 0x000fca0000000003 */
[----:B------:R-:W-:-:S05]  /*ad20*/  F2FP.BF16.F32.PACK_AB R3, RZ, R3 ;  /* 0x00000003ff03723e */ /* 0x000fca00000010ff */
[----:B------:R0:W-:Y:S01]  /*ad30*/  @P4 STG.E.U16 desc[UR36][R8.64], R3 ;  /* 0x0000000308004986 */ /* 0x0001e2000c101524 */
[----:B------:R-:W-:Y:S05]  /*ad40*/  @!P2 BRA `(.L_x_283) ;  /* 0x000000000004a947 */ /* 0x000fea0003800000 */
[----:B------:R1:W5:Y:S02]  /*ad50*/  LDG.E.LTC128B.U16 R23, desc[UR36][R6.64+0x2] ;  /* 0x0000022406177981 */ /* 0x000364000c1e1520 */
.L_x_283:
[----:B------:R-:W-:Y:S05]  /*ad60*/  BSYNC B1 ;  /* 0x0000000000017941 */ /* 0x000fea0003800000 */
.L_x_282:
[----:B0----5:R-:W-:Y:S01]  /*ad70*/  IMAD.U32 R3, R23, 0x10000, RZ ;  /* 0x0001000017037824 */ /* 0x021fe200078e00ff */
[----:B------:R-:W-:Y:S01]  /*ad80*/  ISETP.GT.AND P1, PT, R17, 0x88, PT ;  /* 0x000000881100780c */ /* 0x000fe20003f24270 */
[----:B------:R-:W-:Y:S01]  /*ad90*/  IMAD.WIDE.U32 R14, R167, R14, R154 ;  /* 0x0000000ea70e7225 */ /* 0x000fe200078e009a */
[----:B------:R-:W-:Y:S03]  /*ada0*/  BSSY B1, `(.L_x_284) ;  /* 0x0000010000017945 */ /* 0x000fe60003800000 */
[----:B------:R-:W-:Y:S01]  /*adb0*/  FMUL R10, R3, R16 ;  /* 0x00000010030a7220 */ /* 0x000fe20000400000 */
[----:B------:R-:W-:Y:S01]  /*adc0*/  ISETP.GT.AND P3, PT, R0, RZ, P1 ;  /* 0x000000ff0000720c */ /* 0x000fe20000f64270 */
[----:B------:R-:W-:Y:S01]  /*add0*/  IMAD.IADD R165, R165, 0x1, R15 ;  /* 0x00000001a5a57824 */ /* 0x000fe200078e020f */
[----:B------:R-:W-:Y:S01]  /*ade0*/  IADD3 R152, P4, R152, R14, RZ ;  /* 0x0000000e98987210 */ /* 0x000fe20007f9e0ff */
[----:B------:R-:W-:Y:S01]  /*adf0*/  FFMA R10, R25, R2, R10 ;  /* 0x00000002190a7223 */ /* 0x000fe2000000000a */
[----:B------:R-:W-:-:S03]  /*ae00*/  IADD3 R14, P5, R18, R14, RZ ;  /* 0x0000000e120e7210 */ /* 0x000fc60007fbe0ff */
[----:B------:R-:W-:Y:S01]  /*ae10*/  IMAD.X R20, R165, 0x1, R21, P4 ;  /* 0x00000001a5147824 */ /* 0x000fe200020e0615 */
[----:B------:R-:W-:Y:S02]  /*ae20*/  F2FP.BF16.F32.PACK_AB R3, RZ, R10 ;  /* 0x0000000aff03723e */ /* 0x000fe400000010ff */
[C---:B------:R-:W-:Y:S02]  /*ae30*/  LEA R10, P4, R152.reuse, R12, 0x1 ;  /* 0x0000000c980a7211 */ /* 0x040fe400078808ff */
[----:B------:R-:W-:Y:S02]  /*ae40*/  PRMT R17, R3, 0x7610, R17 ;  /* 0x0000761003117816 */ /* 0x000fe40000000011 */
[----:B------:R-:W-:Y:S02]  /*ae50*/  LEA.HI.X R11, R152, R13, R20, 0x1, P4 ;  /* 0x0000000d980b7211 */ /* 0x000fe400020f0c14 */
[----:B------:R-:W-:Y:S01]  /*ae60*/  PRMT R3, R23, 0x7610, R3 ;  /* 0x0000761017037816 */ /* 0x000fe20000000003 */
[----:B------:R0:W-:Y:S01]  /*ae70*/  @P2 STG.E.U16 desc[UR36][R8.64+0x2], R17 ;  /* 0x0000021108002986 */ /* 0x0001e2000c101524 */
[----:B------:R-:W-:Y:S05]  /*ae80*/  @!P3 BRA `(.L_x_285) ;  /* 0x000000000004b947 */ /* 0x000fea0003800000 */
[----:B------:R2:W5:Y:S02]  /*ae90*/  LDG.E.LTC128B.U16 R3, desc[UR36][R10.64] ;  /* 0x000000240a037981 */ /* 0x000564000c1e1520 */
.L_x_285:
[----:B------:R-:W-:Y:S05]  /*aea0*/  BSYNC B1 ;  /* 0x0000000000017941 */ /* 0x000fea0003800000 */
.L_x_284:
[----:B--2--5:R-:W-:Y:S01]  /*aeb0*/  IMAD.U32 R11, R3, 0x10000, RZ ;  /* 0x00010000030b7824 */ /* 0x024fe200078e00ff */
[----:B------:R-:W-:Y:S01]  /*aec0*/  IADD3 R10, P2, R8, R158, RZ ;  /* 0x0000009e080a7210 */ /* 0x000fe20007f5e0ff */
[----:B------:R-:W-:Y:S01]  /*aed0*/  IMAD.X R15, R19, 0x1, R165, P5 ;  /* 0x00000001130f7824 */ /* 0x000fe200028e06a5 */
[----:B------:R-:W-:Y:S01]  /*aee0*/  ISETP.GT.AND P5, PT, R0, 0x1, P1 ;  /* 0x000000010000780c */ /* 0x000fe20000fa4270 */
[----:B------:R-:W-:Y:S01]  /*aef0*/  FMUL R11, R11, R16 ;  /* 0x000000100b0b7220 */ /* 0x000fe20000400000 */
[----:B------:R-:W-:Y:S01]  /*af00*/  BSSY B1, `(.L_x_286) ;  /* 0x000000b000017945 */ /* 0x000fe20003800000 */
[----:B------:R-:W-:-:S04]  /*af10*/  IMAD.WIDE.U32 R22, R22, UR43, R14 ;  /* 0x0000002b16167c25 */ /* 0x000fc8000f8e000e */
[----:B------:R-:W-:Y:S01]  /*af20*/  FFMA R11, R26, R2, R11 ;  /* 0x000000021a0b7223 */ /* 0x000fe2000000000b */
[----:B------:R-:W-:Y:S01]  /*af30*/  IMAD.IADD R157, R157, 0x1, R23 ;  /* 0x000000019d9d7824 */ /* 0x000fe200078e0217 */
[----:B------:R-:W-:-:S03]  /*af40*/  LEA R12, P4, R22, R12, 0x1 ;  /* 0x0000000c160c7211 */ /* 0x000fc600078808ff */
[----:B------:R-:W-:Y:S01]  /*af50*/  F2FP.BF16.F32.PACK_AB R14, RZ, R11 ;  /* 0x0000000bff0e723e */ /* 0x000fe200000010ff */
[----:B------:R-:W-:Y:S01]  /*af60*/  IMAD.X R11, R9, 0x1, R156, P2 ;  /* 0x00000001090b7824 */ /* 0x000fe200010e069c */
[----:B------:R-:W-:-:S04]  /*af70*/  LEA.HI.X R13, R22, R13, R157, 0x1, P4 ;  /* 0x0000000d160d7211 */ /* 0x000fc800020f0c9d */
[----:B------:R2:W-:Y:S01]  /*af80*/  @P3 STG.E.U16 desc[UR36][R10.64], R14 ;  /* 0x0000000e0a003986 */ /* 0x0005e2000c101524 */
[----:B------:R-:W-:Y:S05]  /*af90*/  @!P5 BRA `(.L_x_287) ;  /* 0x000000000004d947 */ /* 0x000fea0003800000 */
[----:B------:R3:W5:Y:S02]  /*afa0*/  LDG.E.LTC128B.U16 R3, desc[UR36][R12.64+0x2] ;  /* 0x000002240c037981 */ /* 0x000764000c1e1520 */
.L_x_287:
[----:B------:R-:W-:Y:S05]  /*afb0*/  BSYNC B1 ;  /* 0x0000000000017941 */ /* 0x000fea0003800000 */
.L_x_286:
[----:B-----5:R-:W-:Y:S01]  /*afc0*/  SHF.L.U32 R15, R3, 0x10, RZ ;  /* 0x00000010030f7819 */ /* 0x020fe200000006ff */
[----:B------:R-:W-:Y:S01]  /*afd0*/  BSSY B1, `(.L_x_288) ;  /* 0x0000008000017945 */ /* 0x000fe20003800000 */
[----:B------:R-:W-:-:S03]  /*afe0*/  ISETP.GT.AND P2, PT, R0, 0x8, P0 ;  /* 0x000000080000780c */ /* 0x000fc60000744270 */
[----:B--2---:R-:W-:-:S04]  /*aff0*/  FMUL R14, R15, R16 ;  /* 0x000000100f0e7220 */ /* 0x004fc80000400000 */
[----:B------:R-:W-:-:S05]  /*b000*/  FFMA R14, R27, R2, R14 ;  /* 0x000000021b0e7223 */ /* 0x000fca000000000e */
[----:B------:R-:W-:-:S05]  /*b010*/  F2FP.BF16.F32.PACK_AB R14, RZ, R14 ;  /* 0x0000000eff0e723e */ /* 0x000fca00000010ff */
[----:B------:R2:W-:Y:S01]  /*b020*/  @P5 STG.E.U16 desc[UR36][R10.64+0x2], R14 ;  /* 0x0000020e0a005986 */ /* 0x0005e2000c101524 */
[----:B------:R-:W-:Y:S05]  /*b030*/  @!P2 BRA `(.L_x_289) ;  /* 0x000000000004a947 */ /* 0x000fea0003800000 */
[----:B------:R4:W5:Y:S02]  /*b040*/  LDG.E.LTC128B.U16 R3, desc[UR36][R6.64+0x10] ;  /* 0x0000102406037981 */ /* 0x000964000c1e1520 */
.L_x_289:
[----:B------:R-:W-:Y:S05]  /*b050*/  BSYNC B1 ;  /* 0x0000000000017941 */ /* 0x000fea0003800000 */
.L_x_288:
[----:B--2--5:R-:W-:Y:S01]  /*b060*/  IMAD.U32 R11, R3, 0x10000, RZ ;  /* 0x00010000030b7824 */ /* 0x024fe200078e00ff */
[----:B------:R-:W-:Y:S01]  /*b070*/  ISETP.GT.AND P3, PT, R0, 0x9, P0 ;  /* 0x000000090000780c */ /* 0x000fe20000764270 */
[----:B------:R-:W-:Y:S02]  /*b080*/  BSSY B1, `(.L_x_290) ;  /* 0x0000007000017945 */ /* 0x000fe40003800000 */
[----:B------:R-:W-:-:S04]  /*b090*/  FMUL R11, R11, R16 ;  /* 0x000000100b0b7220 */ /* 0x000fc80000400000 */
[----:B------:R-:W-:-:S05]  /*b0a0*/  FFMA R11, R28, R2, R11 ;  /* 0x000000021c0b7223 */ /* 0x000fca000000000b */
[----:B------:R-:W-:-:S05]  /*b0b0*/  F2FP.BF16.F32.PACK_AB R11, RZ, R11 ;  /* 0x0000000bff0b723e */ /* 0x000fca00000010ff */
[----:B------:R2:W-:Y:S01]  /*b0c0*/  @P2 STG.E.U16 desc[UR36][R8.64+0x10], R11 ;  /* 0x0000100b08002986 */ /* 0x0005e2000c101524 */
[----:B------:R-:W-:Y:S05]  /*b0d0*/  @!P3 BRA `(.L_x_291) ;  /* 0x000000000004b947 */ /* 0x000fea0003800000 */
[----:B------:R0:W5:Y:S02]  /*b0e0*/  LDG.E.LTC128B.U16 R3, desc[UR36][R6.64+0x12] ;  /* 0x0000122406037981 */ /* 0x000164000c1e1520 */
.L_x_291:
[----:B------:R-:W-:Y:S05]  /*b0f0*/  BSYNC B1 ;  /* 0x0000000000017941 */ /* 0x000fea0003800000 */
.L_x_290:
        /* <DEDUP_REMOVED lines=9> */
.L_x_293:
[----:B------:R-:W-:Y:S05]  /*b190*/  BSYNC B1 ;  /* 0x0000000000017941 */ /* 0x000fea0003800000 */
.L_x_292:
[----:B-----5:R-:W-:Y:S01]  /*b1a0*/  IMAD.U32 R11, R3, 0x10000, RZ ;  /* 0x00010000030b7824 */ /* 0x020fe200078e00ff */
[----:B--2---:R-:W-:Y:S01]  /*b1b0*/  IADD3 R10, P3, R158, R8, RZ ;  /* 0x000000089e0a7210 */ /* 0x004fe20007f7e0ff */
[----:B------:R-:W-:Y:S01]  /*b1c0*/  BSSY B1, `(.L_x_294) ;  /* 0x0000009000017945 */ /* 0x000fe20003800000 */
[----:B------:R-:W-:Y:S01]  /*b1d0*/  ISETP.GT.AND P2, PT, R0, 0x9, P1 ;  /* 0x000000090000780c */ /* 0x000fe20000f44270 */
[----:B------:R-:W-:-:S04]  /*b1e0*/  FMUL R11, R11, R16 ;  /* 0x000000100b0b7220 */ /* 0x000fc80000400000 */
[----:B------:R-:W-:-:S05]  /*b1f0*/  FFMA R11, R30, R2, R11 ;  /* 0x000000021e0b7223 */ /* 0x000fca000000000b */
[----:B------:R-:W-:Y:S01]  /*b200*/  F2FP.BF16.F32.PACK_AB R14, RZ, R11 ;  /* 0x0000000bff0e723e */ /* 0x000fe200000010ff */
[----:B------:R-:W-:-:S05]  /*b210*/  IMAD.X R11, R156, 0x1, R9, P3 ;  /* 0x000000019c0b7824 */ /* 0x000fca00018e0609 */
[----:B------:R2:W-:Y:S01]  /*b220*/  @P4 STG.E.U16 desc[UR36][R10.64+0x10], R14 ;  /* 0x0000100e0a004986 */ /* 0x0005e2000c101524 */
[----:B------:R-:W-:Y:S05]  /*b230*/  @!P2 BRA `(.L_x_295) ;  /* 0x000000000004a947 */ /* 0x000fea0003800000 */
[----:B------:R0:W5:Y:S02]  /*b240*/  LDG.E.LTC128B.U16 R3, desc[UR36][R12.64+0x12] ;  /* 0x000012240c037981 */ /* 0x000164000c1e1520 */
.L_x_295:
[----:B------:R-:W-:Y:S05]  /*b250*/  BSYNC B1 ;  /* 0x0000000000017941 */ /* 0x000fea0003800000 */
.L_x_294:
[----:B--2--5:R-:W-:Y:S01]  /*b260*/  IMAD.U32 R11, R3, 0x10000, RZ ;  /* 0x00010000030b7824 */ /* 0x024fe200078e00ff */
[----:B------:R-:W-:Y:S01]  /*b270*/  IADD3 R158, P3, P4, R158, R4, R159 ;  /* 0x000000049e9e7210 */ /* 0x000fe20007c7e09f */
[----:B------:R-:W-:Y:S01]  /*b280*/  BSSY B1, `(.L_x_296) ;  /* 0x0000009000017945 */ /* 0x000fe20003800000 */
[----:B------:R-:W-:Y:S01]  /*b290*/  ISETP.GT.AND P5, PT, R0, 0x10, P0 ;  /* 0x000000100000780c */ /* 0x000fe200007a4270 */
[----:B------:R-:W-:Y:S01]  /*b2a0*/  FMUL R10, R11, R16 ;  /* 0x000000100b0a7220 */ /* 0x000fe20000400000 */
[----:B------:R-:W-:-:S03]  /*b2b0*/  IADD3.X R159, R156, R5, R161, P3, P4 ;  /* 0x000000059c9f7210 */ /* 0x000fc60001fe84a1 */
[----:B------:R-:W-:-:S05]  /*b2c0*/  FFMA R10, R31, R2, R10 ;  /* 0x000000021f0a7223 */ /* 0x000fca000000000a */
[----:B------:R-:W-:-:S05]  /*b2d0*/  F2FP.BF16.F32.PACK_AB R10, RZ, R10 ;  /* 0x0000000aff0a723e */ /* 0x000fca00000010ff */
[----:B------:R2:W-:Y:S01]  /*b2e0*/  @P2 STG.E.U16 desc[UR36][R158.64+0x12], R10 ;  /* 0x0000120a9e002986 */ /* 0x0005e2000c101524 */
[----:B------:R-:W-:Y:S05]  /*b2f0*/  @!P5 BRA `(.L_x_297) ;  /* 0x000000000004d947 */ /* 0x000fea0003800000 */
[----:B------:R0:W5:Y:S02]  /*b300*/  LDG.E.LTC128B.U16 R3, desc[UR36][R6.64+0x20] ;  /* 0x0000202406037981 */ /* 0x000164000c1e1520 */
.L_x_297:
[----:B------:R-:W-:Y:S05]  /*b310*/  BSYNC B1 ;  /* 0x0000000000017941 */ /* 0x000fea0003800000 */
.L_x_296:
[----:B-----5:R-:W-:Y:S01]  /*b320*/  IMAD.U32 R5, R3, 0x10000, RZ ;  /* 0x0001000003057824 */ /* 0x020fe200078e00ff */
        /* <DEDUP_REMOVED lines=8> */
.L_x_299:
[----:B------:R-:W-:Y:S05]  /*b3b0*/  BSYNC B1 ;  /* 0x0000000000017941 */ /* 0x000fea0003800000 */
.L_x_298:
[----:B0----5:R-:W-:Y:S01]  /*b3c0*/  IMAD.U32 R5, R3, 0x10000, RZ ;  /* 0x0001000003057824 */ /* 0x021fe200078e00ff */
        /* <DEDUP_REMOVED lines=8> */
.L_x_301:
[----:B------:R-:W-:Y:S05]  /*b450*/  BSYNC B1 ;  /* 0x0000000000017941 */ /* 0x000fea0003800000 */
.L_x_300:
[----:B-----5:R-:W-:Y:S01]  /*b460*/  SHF.L.U32 R5, R3, 0x10, RZ ;  /* 0x0000001003057819 */ /* 0x020fe200000006ff */
[----:B0-----:R-:W-:Y:S01]  /*b470*/  @P3 IMAD.MOV.U32 R4, RZ, RZ, R158 ;  /* 0x000000ffff043224 */ /* 0x001fe200078e009e */
[----:B------:R-:W-:Y:S01]  /*b480*/  ISETP.GT.AND P2, PT, R0, 0x11, P1 ;  /* 0x000000110000780c */ /* 0x000fe20000f44270 */
[----:B------:R-:W-:Y:S02]  /*b490*/  BSSY B1, `(.L_x_302) ;  /* 0x0000009000017945 */ /* 0x000fe40003800000 */
[----:B------:R-:W-:-:S04]  /*b4a0*/  FMUL R5, R5, R16 ;  /* 0x0000001005057220 */ /* 0x000fc80000400000 */
[----:B------:R-:W-:-:S05]  /*b4b0*/  FFMA R5, R34, R2, R5 ;  /* 0x0000000222057223 */ /* 0x000fca0000000005 */
[----:B------:R-:W-:-:S04]  /*b4c0*/  F2FP.BF16.F32.PACK_AB R5, RZ, R5 ;  /* 0x00000005ff05723e */ /* 0x000fc800000010ff */
[----:B--2---:R-:W-:Y:S01]  /*b4d0*/  PRMT R10, R5, 0x7610, R10 ;  /* 0x00007610050a7816 */ /* 0x004fe2000000000a */
[----:B------:R-:W-:-:S05]  /*b4e0*/  @P3 IMAD.MOV.U32 R5, RZ, RZ, R159 ;  /* 0x000000ffff053224 */ /* 0x000fca00078e009f */
[----:B------:R0:W-:Y:S01]  /*b4f0*/  @P3 STG.E.U16 desc[UR36][R4.64+0x20], R10 ;  /* 0x0000200a04003986 */ /* 0x0001e2000c101524 */
[----:B------:R-:W-:Y:S05]  /*b500*/  @!P2 BRA `(.L_x_303) ;  /* 0x000000000004a947 */ /* 0x000fea0003800000 */
[----:B------:R2:W5:Y:S02]  /*b510*/  LDG.E.LTC128B.U16 R3, desc[UR36][R12.64+0x22] ;  /* 0x000022240c037981 */ /* 0x000564000c1e1520 */
.L_x_303:
[----:B------:R-:W-:Y:S05]  /*b520*/  BSYNC B1 ;  /* 0x0000000000017941 */ /* 0x000fea0003800000 */
.L_x_302:
[----:B0----5:R-:W-:Y:S01]  /*b530*/  IMAD.U32 R5, R3, 0x10000, RZ ;  /* 0x0001000003057824 */ /* 0x021fe200078e00ff */
[----:B------:R-:W-:Y:S01]  /*b540*/  ISETP.GT.AND P3, PT, R0, 0x18, P0 ;  /* 0x000000180000780c */ /* 0x000fe20000764270 */
[----:B------:R-:W-:Y:S02]  /*b550*/  BSSY B1, `(.L_x_304) ;  /* 0x000000a000017945 */ /* 0x000fe40003800000 */
[----:B------:R-:W-:Y:S01]  /*b560*/  FMUL R4, R5, R16 ;  /* 0x0000001005047220 */ /* 0x000fe20000400000 */
[----:B------:R-:W-:-:S03]  /*b570*/  @P2 IMAD.MOV.U32 R5, RZ, RZ, R159 ;  /* 0x000000ffff052224 */ /* 0x000fc600078e009f */
[----:B------:R-:W-:-:S05]  /*b580*/  FFMA R4, R35, R2, R4 ;  /* 0x0000000223047223 */ /* 0x000fca0000000004 */
[----:B------:R-:W-:-:S04]  /*b590*/  F2FP.BF16.F32.PACK_AB R4, RZ, R4 ;  /* 0x00000004ff04723e */ /* 0x000fc800000010ff */
[----:B------:R-:W-:Y:S01]  /*b5a0*/  PRMT R10, R4, 0x7610, R10 ;  /* 0x00007610040a7816 */ /* 0x000fe2000000000a */
[----:B------:R-:W-:-:S05]  /*b5b0*/  @P2 IMAD.MOV.U32 R4, RZ, RZ, R158 ;  /* 0x000000ffff042224 */ /* 0x000fca00078e009e */
[----:B------:R0:W-:Y:S01]  /*b5c0*/  @P2 STG.E.U16 desc[UR36][R4.64+0x22], R10 ;  /* 0x0000220a04002986 */ /* 0x0001e2000c101524 */
[----:B------:R-:W-:Y:S05]  /*b5d0*/  @!P3 BRA `(.L_x_305) ;  /* 0x000000000004b947 */ /* 0x000fea0003800000 */
[----:B------:R0:W5:Y:S02]  /*b5e0*/  LDG.E.LTC128B.U16 R3, desc[UR36][R6.64+0x30] ;  /* 0x0000302406037981 */ /* 0x000164000c1e1520 */
.L_x_305:
[----:B------:R-:W-:Y:S05]  /*b5f0*/  BSYNC B1 ;  /* 0x0000000000017941 */ /* 0x000fea0003800000 */
.L_x_304:
        /* <DEDUP_REMOVED lines=9> */
.L_x_307:
[----:B------:R-:W-:Y:S05]  /*b690*/  BSYNC B1 ;  /* 0x0000000000017941 */ /* 0x000fea0003800000 */
.L_x_306:
        /* <DEDUP_REMOVED lines=9> */
.L_x_309:
[----:B------:R-:W-:Y:S05]  /*b730*/  BSYNC B1 ;  /* 0x0000000000017941 */ /* 0x000fea0003800000 */
.L_x_308:
[----:B-----5:R-:W-:Y:S01]  /*b740*/  SHF.L.U32 R5, R3, 0x10, RZ ;  /* 0x0000001003057819 */ /* 0x020fe200000006ff */
[----:B0-----:R-:W-:Y:S01]  /*b750*/  @P3 IMAD.MOV.U32 R4, RZ, RZ, R158 ;  /* 0x000000ffff043224 */ /* 0x001fe200078e009e */
[----:B------:R-:W-:Y:S01]  /*b760*/  ISETP.GT.AND P2, PT, R0, 0x19, P1 ;  /* 0x000000190000780c */ /* 0x000fe20000f44270 */
[----:B------:R-:W-:Y:S02]  /*b770*/  BSSY B1, `(.L_x_310) ;  /* 0x0000009000017945 */ /* 0x000fe40003800000 */
[----:B------:R-:W-:-:S04]  /*b780*/  FMUL R5, R5, R16 ;  /* 0x0000001005057220 */ /* 0x000fc80000400000 */
[----:B------:R-:W-:-:S05]  /*b790*/  FFMA R5, R38, R2, R5 ;  /* 0x0000000226057223 */ /* 0x000fca0000000005 */
[----:B------:R-:W-:-:S04]  /*b7a0*/  F2FP.BF16.F32.PACK_AB R5, RZ, R5 ;  /* 0x00000005ff05723e */ /* 0x000fc800000010ff */
[----:B------:R-:W-:Y:S01]  /*b7b0*/  PRMT R10, R5, 0x7610, R10 ;  /* 0x00007610050a7816 */ /* 0x000fe2000000000a */
[----:B------:R-:W-:-:S05]  /*b7c0*/  @P3 IMAD.MOV.U32 R5, RZ, RZ, R159 ;  /* 0x000000ffff053224 */ /* 0x000fca00078e009f */
[----:B------:R0:W-:Y:S01]  /*b7d0*/  @P3 STG.E.U16 desc[UR36][R4.64+0x30], R10 ;  /* 0x0000300a04003986 */ /* 0x0001e2000c101524 */
[----:B------:R-:W-:Y:S05]  /*b7e0*/  @!P2 BRA `(.L_x_311) ;  /* 0x000000000004a947 */ /* 0x000fea0003800000 */
[----:B------:R0:W5:Y:S02]  /*b7f0*/  LDG.E.LTC128B.U16 R3, desc[UR36][R12.64+0x32] ;  /* 0x000032240c037981 */ /* 0x000164000c1e1520 */
.L_x_311:
[----:B------:R-:W-:Y:S05]  /*b800*/  BSYNC B1 ;  /* 0x0000000000017941 */ /* 0x000fea0003800000 */
.L_x_310:
        /* <DEDUP_REMOVED lines=12> */
.L_x_313:
[----:B------:R-:W-:Y:S05]  /*b8d0*/  BSYNC B1 ;  /* 0x0000000000017941 */ /* 0x000fea0003800000 */
.L_x_312:
        /* <DEDUP_REMOVED lines=9> */
.L_x_315:
[----:B------:R-:W-:Y:S05]  /*b970*/  BSYNC B1 ;  /* 0x0000000000017941 */ /* 0x000fea0003800000 */
.L_x_314:
        /* <DEDUP_REMOVED lines=9> */
.L_x_317:
[----:B------:R-:W-:Y:S05]  /*ba10*/  BSYNC B1 ;  /* 0x0000000000017941 */ /* 0x000fea0003800000 */
.L_x_316:
        /* <DEDUP_REMOVED lines=12> */
.L_x_319:
[----:B------:R-:W-:Y:S05]  /*bae0*/  BSYNC B1 ;  /* 0x0000000000017941 */ /* 0x000fea0003800000 */
.L_x_318:
        /* <DEDUP_REMOVED lines=12> */
.L_x_321:
[----:B------:R-:W-:Y:S05]  /*bbb0*/  BSYNC B1 ;  /* 0x0000000000017941 */ /* 0x000fea0003800000 */
.L_x_320:
        /* <DEDUP_REMOVED lines=9> */
.L_x_323:
[----:B------:R-:W-:Y:S05]  /*bc50*/  BSYNC B1 ;  /* 0x0000000000017941 */ /* 0x000fea0003800000 */
.L_x_322:
        /* <DEDUP_REMOVED lines=9> */
.L_x_325:
[----:B------:R-:W-:Y:S05]  /*bcf0*/  BSYNC B1 ;  /* 0x0000000000017941 */ /* 0x000fea0003800000 */
.L_x_324:
        /* <DEDUP_REMOVED lines=12> */
.L_x_327:
[----:B------:R-:W-:Y:S05]  /*bdc0*/  BSYNC B1 ;  /* 0x0000000000017941 */ /* 0x000fea0003800000 */
.L_x_326:
        /* <DEDUP_REMOVED lines=12> */
.L_x_329:
[----:B------:R-:W-:Y:S05]  /*be90*/  BSYNC B1 ;  /* 0x0000000000017941 */ /* 0x000fea0003800000 */
.L_x_328:
        /* <DEDUP_REMOVED lines=9> */
.L_x_331:
[----:B------:R-:W-:Y:S05]  /*bf30*/  BSYNC B1 ;  /* 0x0000000000017941 */ /* 0x000fea0003800000 */
.L_x_330:
        /* <DEDUP_REMOVED lines=9> */
.L_x_333:
[----:B------:R-:W-:Y:S05]  /*bfd0*/  BSYNC B1 ;  /* 0x0000000000017941 */ /* 0x000fea0003800000 */
.L_x_332:
        /* <DEDUP_REMOVED lines=12> */
.L_x_335:
[----:B------:R-:W-:Y:S05]  /*c0a0*/  BSYNC B1 ;  /* 0x0000000000017941 */ /* 0x000fea0003800000 */
.L_x_334:
        /* <DEDUP_REMOVED lines=12> */
.L_x_337:
[----:B------:R-:W-:Y:S05]  /*c170*/  BSYNC B1 ;  /* 0x0000000000017941 */ /* 0x000fea0003800000 */
.L_x_336:
        /* <DEDUP_REMOVED lines=9> */
.L_x_339:
[----:B------:R-:W-:Y:S05]  /*c210*/  BSYNC B1 ;  /* 0x0000000000017941 */ /* 0x000fea0003800000 */
.L_x_338:
        /* <DEDUP_REMOVED lines=9> */
.L_x_341:
[----:B------:R-:W-:Y:S05]  /*c2b0*/  BSYNC B1 ;  /* 0x0000000000017941 */ /* 0x000fea0003800000 */
.L_x_340:
        /* <DEDUP_REMOVED lines=12> */
.L_x_343:
[----:B------:R-:W-:Y:S05]  /*c380*/  BSYNC B1 ;  /* 0x0000000000017941 */ /* 0x000fea0003800000 */
.L_x_342:
        /* <DEDUP_REMOVED lines=12> */
.L_x_345:
[----:B------:R-:W-:Y:S05]  /*c450*/  BSYNC B1 ;  /* 0x0000000000017941 */ /* 0x000fea0003800000 */
.L_x_344:
        /* <DEDUP_REMOVED lines=9> */
.L_x_347:
[----:B------:R-:W-:Y:S05]  /*c4f0*/  BSYNC B1 ;  /* 0x0000000000017941 */ /* 0x000fea0003800000 */
.L_x_346:
        /* <DEDUP_REMOVED lines=9> */
.L_x_349:
[----:B------:R-:W-:Y:S05]  /*c590*/  BSYNC B1 ;  /* 0x0000000000017941 */ /* 0x000fea0003800000 */
.L_x_348:
        /* <DEDUP_REMOVED lines=12> */
.L_x_351:
[----:B------:R-:W-:Y:S05]  /*c660*/  BSYNC B1 ;  /* 0x0000000000017941 */ /* 0x000fea0003800000 */
.L_x_350:
        /* <DEDUP_REMOVED lines=12> */
.L_x_353:
[----:B------:R-:W-:Y:S05]  /*c730*/  BSYNC B1 ;  /* 0x0000000000017941 */ /* 0x000fea0003800000 */
.L_x_352:
        /* <DEDUP_REMOVED lines=9> */
.L_x_355:
[----:B------:R-:W-:Y:S05]  /*c7d0*/  BSYNC B1 ;  /* 0x0000000000017941 */ /* 0x000fea0003800000 */
.L_x_354:
        /* <DEDUP_REMOVED lines=9> */
.L_x_357:
[----:B------:R-:W-:Y:S05]  /*c870*/  BSYNC B1 ;  /* 0x0000000000017941 */ /* 0x000fea0003800000 */
.L_x_356:
        /* <DEDUP_REMOVED lines=12> */
.L_x_359:
[----:B------:R-:W-:Y:S05]  /*c940*/  BSYNC B1 ;  /* 0x0000000000017941 */ /* 0x000fea0003800000 */
.L_x_358:
        /* <DEDUP_REMOVED lines=12> */
.L_x_361:
[----:B------:R-:W-:Y:S05]  /*ca10*/  BSYNC B1 ;  /* 0x0000000000017941 */ /* 0x000fea0003800000 */
.L_x_360:
        /* <DEDUP_REMOVED lines=9> */
.L_x_363:
[----:B------:R-:W-:Y:S05]  /*cab0*/  BSYNC B1 ;  /* 0x0000000000017941 */ /* 0x000fea0003800000 */
.L_x_362:
        /* <DEDUP_REMOVED lines=9> */
.L_x_365:
[----:B------:R-:W-:Y:S05]  /*cb50*/  BSYNC B1 ;  /* 0x0000000000017941 */ /* 0x000fea0003800000 */
.L_x_364:
        /* <DEDUP_REMOVED lines=12> */
.L_x_367:
[----:B------:R-:W-:Y:S05]  /*cc20*/  BSYNC B1 ;  /* 0x0000000000017941 */ /* 0x000fea0003800000 */
.L_x_366:
        /* <DEDUP_REMOVED lines=12> */
.L_x_369:
[----:B------:R-:W-:Y:S05]  /*ccf0*/  BSYNC B1 ;  /* 0x0000000000017941 */ /* 0x000fea0003800000 */
.L_x_368:
        /* <DEDUP_REMOVED lines=9> */
.L_x_371:
[----:B------:R-:W-:Y:S05]  /*cd90*/  BSYNC B1 ;  /* 0x0000000000017941 */ /* 0x000fea0003800000 */
.L_x_370:
        /* <DEDUP_REMOVED lines=9> */
.L_x_373:
[----:B------:R-:W-:Y:S05]  /*ce30*/  BSYNC B1 ;  /* 0x0000000000017941 */ /* 0x000fea0003800000 */
.L_x_372:
        /* <DEDUP_REMOVED lines=12> */
.L_x_375:
[----:B------:R-:W-:Y:S05]  /*cf00*/  BSYNC B1 ;  /* 0x0000000000017941 */ /* 0x000fea0003800000 */
.L_x_374:
        /* <DEDUP_REMOVED lines=12> */
.L_x_377:
[----:B------:R-:W-:Y:S05]  /*cfd0*/  BSYNC B1 ;  /* 0x0000000000017941 */ /* 0x000fea0003800000 */
.L_x_376:
        /* <DEDUP_REMOVED lines=9> */
.L_x_379:
[----:B------:R-:W-:Y:S05]  /*d070*/  BSYNC B1 ;  /* 0x0000000000017941 */ /* 0x000fea0003800000 */
.L_x_378:
        /* <DEDUP_REMOVED lines=9> */
.L_x_381:
[----:B------:R-:W-:Y:S05]  /*d110*/  BSYNC B1 ;  /* 0x0000000000017941 */ /* 0x000fea0003800000 */
.L_x_380:
        /* <DEDUP_REMOVED lines=12> */
.L_x_383:
[----:B------:R-:W-:Y:S05]  /*d1e0*/  BSYNC B1 ;  /* 0x0000000000017941 */ /* 0x000fea0003800000 */
.L_x_382:
        /* <DEDUP_REMOVED lines=12> */
.L_x_385:
[----:B------:R-:W-:Y:S05]  /*d2b0*/  BSYNC B1 ;  /* 0x0000000000017941 */ /* 0x000fea0003800000 */
.L_x_384:
        /* <DEDUP_REMOVED lines=9> */
.L_x_387:
[----:B------:R-:W-:Y:S05]  /*d350*/  BSYNC B1 ;  /* 0x0000000000017941 */ /* 0x000fea0003800000 */
.L_x_386:
        /* <DEDUP_REMOVED lines=9> */
.L_x_389:
[----:B------:R-:W-:Y:S05]  /*d3f0*/  BSYNC B1 ;  /* 0x0000000000017941 */ /* 0x000fea0003800000 */
.L_x_388:
        /* <DEDUP_REMOVED lines=12> */
.L_x_391:
[----:B------:R-:W-:Y:S05]  /*d4c0*/  BSYNC B1 ;  /* 0x0000000000017941 */ /* 0x000fea0003800000 */
.L_x_390:
        /* <DEDUP_REMOVED lines=12> */
.L_x_393:
[----:B------:R-:W-:Y:S05]  /*d590*/  BSYNC B1 ;  /* 0x0000000000017941 */ /* 0x000fea0003800000 */
.L_x_392:
        /* <DEDUP_REMOVED lines=9> */
.L_x_395:
[----:B------:R-:W-:Y:S05]  /*d630*/  BSYNC B1 ;  /* 0x0000000000017941 */ /* 0x000fea0003800000 */
.L_x_394:
        /* <DEDUP_REMOVED lines=9> */
.L_x_397:
[----:B------:R-:W-:Y:S05]  /*d6d0*/  BSYNC B1 ;  /* 0x0000000000017941 */ /* 0x000fea0003800000 */
.L_x_396:
        /* <DEDUP_REMOVED lines=12> */
.L_x_399:
[----:B------:R-:W-:Y:S05]  /*d7a0*/  BSYNC B1 ;  /* 0x0000000000017941 */ /* 0x000fea0003800000 */
.L_x_398:
        /* <DEDUP_REMOVED lines=12> */
.L_x_401:
[----:B------:R-:W-:Y:S05]  /*d870*/  BSYNC B1 ;  /* 0x0000000000017941 */ /* 0x000fea0003800000 */
.L_x_400:
        /* <DEDUP_REMOVED lines=9> */
.L_x_403:
[----:B------:R-:W-:Y:S05]  /*d910*/  BSYNC B1 ;  /* 0x0000000000017941 */ /* 0x000fea0003800000 */
.L_x_402:
        /* <DEDUP_REMOVED lines=9> */
.L_x_405:
[----:B------:R-:W-:Y:S05]  /*d9b0*/  BSYNC B1 ;  /* 0x0000000000017941 */ /* 0x000fea0003800000 */
.L_x_404:
        /* <DEDUP_REMOVED lines=12> */
.L_x_407:
[----:B------:R-:W-:Y:S05]  /*da80*/  BSYNC B1 ;  /* 0x0000000000017941 */ /* 0x000fea0003800000 */
.L_x_406:
        /* <DEDUP_REMOVED lines=12> */
.L_x_409:
[----:B------:R-:W-:Y:S05]  /*db50*/  BSYNC B1 ;  /* 0x0000000000017941 */ /* 0x000fea0003800000 */
.L_x_408:
        /* <DEDUP_REMOVED lines=9> */
.L_x_411:
[----:B------:R-:W-:Y:S05]  /*dbf0*/  BSYNC B1 ;  /* 0x0000000000017941 */ /* 0x000fea0003800000 */
.L_x_410:
        /* <DEDUP_REMOVED lines=9> */
.L_x_413:
[----:B------:R-:W-:Y:S05]  /*dc90*/  BSYNC B1 ;  /* 0x0000000000017941 */ /* 0x000fea0003800000 */
.L_x_412:
        /* <DEDUP_REMOVED lines=12> */
.L_x_415:
[----:B------:R-:W-:Y:S05]  /*dd60*/  BSYNC B1 ;  /* 0x0000000000017941 */ /* 0x000fea0003800000 */
.L_x_414:
        /* <DEDUP_REMOVED lines=12> */
.L_x_417:
[----:B------:R-:W-:Y:S05]  /*de30*/  BSYNC B1 ;  /* 0x0000000000017941 */ /* 0x000fea0003800000 */
.L_x_416:
        /* <DEDUP_REMOVED lines=9> */
.L_x_419:
[----:B------:R-:W-:Y:S05]  /*ded0*/  BSYNC B1 ;  /* 0x0000000000017941 */ /* 0x000fea0003800000 */
.L_x_418:
        /* <DEDUP_REMOVED lines=9> */
.L_x_421:
[----:B------:R-:W-:Y:S05]  /*df70*/  BSYNC B1 ;  /* 0x0000000000017941 */ /* 0x000fea0003800000 */
.L_x_420:
        /* <DEDUP_REMOVED lines=12> */
.L_x_423:
[----:B------:R-:W-:Y:S05]  /*e040*/  BSYNC B1 ;  /* 0x0000000000017941 */ /* 0x000fea0003800000 */
.L_x_422:
        /* <DEDUP_REMOVED lines=12> */
.L_x_425:
[----:B------:R-:W-:Y:S05]  /*e110*/  BSYNC B1 ;  /* 0x0000000000017941 */ /* 0x000fea0003800000 */
.L_x_424:
        /* <DEDUP_REMOVED lines=9> */
.L_x_427:
[----:B------:R-:W-:Y:S05]  /*e1b0*/  BSYNC B1 ;  /* 0x0000000000017941 */ /* 0x000fea0003800000 */
.L_x_426:
        /* <DEDUP_REMOVED lines=9> */
.L_x_429:
[----:B------:R-:W-:Y:S05]  /*e250*/  BSYNC B1 ;  /* 0x0000000000017941 */ /* 0x000fea0003800000 */
.L_x_428:
        /* <DEDUP_REMOVED lines=12> */
.L_x_431:
[----:B------:R-:W-:Y:S05]  /*e320*/  BSYNC B1 ;  /* 0x0000000000017941 */ /* 0x000fea0003800000 */
.L_x_430:
        /* <DEDUP_REMOVED lines=12> */
.L_x_433:
[----:B------:R-:W-:Y:S05]  /*e3f0*/  BSYNC B1 ;  /* 0x0000000000017941 */ /* 0x000fea0003800000 */
.L_x_432:
        /* <DEDUP_REMOVED lines=9> */
.L_x_435:
[----:B------:R-:W-:Y:S05]  /*e490*/  BSYNC B1 ;  /* 0x0000000000017941 */ /* 0x000fea0003800000 */
.L_x_434:
        /* <DEDUP_REMOVED lines=9> */
.L_x_437:
[----:B------:R-:W-:Y:S05]  /*e530*/  BSYNC B1 ;  /* 0x0000000000017941 */ /* 0x000fea0003800000 */
.L_x_436:
        /* <DEDUP_REMOVED lines=12> */
.L_x_439:
[----:B------:R-:W-:Y:S05]  /*e600*/  BSYNC B1 ;  /* 0x0000000000017941 */ /* 0x000fea0003800000 */
.L_x_438:
        /* <DEDUP_REMOVED lines=12> */
.L_x_441:
[----:B------:R-:W-:Y:S05]  /*e6d0*/  BSYNC B1 ;  /* 0x0000000000017941 */ /* 0x000fea0003800000 */
.L_x_440:
        /* <DEDUP_REMOVED lines=9> */
.L_x_443:
[----:B------:R-:W-:Y:S05]  /*e770*/  BSYNC B1 ;  /* 0x0000000000017941 */ /* 0x000fea0003800000 */
.L_x_442:
        /* <DEDUP_REMOVED lines=9> */
.L_x_445:
[----:B------:R-:W-:Y:S05]  /*e810*/  BSYNC B1 ;  /* 0x0000000000017941 */ /* 0x000fea0003800000 */
.L_x_444:
        /* <DEDUP_REMOVED lines=12> */
.L_x_447:
[----:B------:R-:W-:Y:S05]  /*e8e0*/  BSYNC B1 ;  /* 0x0000000000017941 */ /* 0x000fea0003800000 */
.L_x_446:
        /* <DEDUP_REMOVED lines=12> */
.L_x_449:
[----:B------:R-:W-:Y:S05]  /*e9b0*/  BSYNC B1 ;  /* 0x0000000000017941 */ /* 0x000fea0003800000 */
.L_x_448:
        /* <DEDUP_REMOVED lines=9> */
.L_x_451:
[----:B------:R-:W-:Y:S05]  /*ea50*/  BSYNC B1 ;  /* 0x0000000000017941 */ /* 0x000fea0003800000 */
.L_x_450:
        /* <DEDUP_REMOVED lines=9> */
.L_x_453:
[----:B------:R-:W-:Y:S05]  /*eaf0*/  BSYNC B1 ;  /* 0x0000000000017941 */ /* 0x000fea0003800000 */
.L_x_452:
        /* <DEDUP_REMOVED lines=12> */
.L_x_455:
[----:B------:R-:W-:Y:S05]  /*ebc0*/  BSYNC B1 ;  /* 0x0000000000017941 */ /* 0x000fea0003800000 */
.L_x_454:
        /* <DEDUP_REMOVED lines=12> */
.L_x_457:
[----:B------:R-:W-:Y:S05]  /*ec90*/  BSYNC B1 ;  /* 0x0000000000017941 */ /* 0x000fea0003800000 */
.L_x_456:
        /* <DEDUP_REMOVED lines=9> */
.L_x_459:
[----:B------:R-:W-:Y:S05]  /*ed30*/  BSYNC B1 ;  /* 0x0000000000017941 */ /* 0x000fea0003800000 */
.L_x_458:
        /* <DEDUP_REMOVED lines=9> */
.L_x_461:
[----:B------:R-:W-:Y:S05]  /*edd0*/  BSYNC B1 ;  /* 0x0000000000017941 */ /* 0x000fea0003800000 */
.L_x_460:
        /* <DEDUP_REMOVED lines=12> */
.L_x_463:
[----:B------:R-:W-:Y:S05]  /*eea0*/  BSYNC B1 ;  /* 0x0000000000017941 */ /* 0x000fea0003800000 */
.L_x_462:
        /* <DEDUP_REMOVED lines=12> */
.L_x_465:
[----:B------:R-:W-:Y:S05]  /*ef70*/  BSYNC B1 ;  /* 0x0000000000017941 */ /* 0x000fea0003800000 */
.L_x_464:
        /* <DEDUP_REMOVED lines=9> */
.L_x_467:
[----:B------:R-:W-:Y:S05]  /*f010*/  BSYNC B1 ;  /* 0x0000000000017941 */ /* 0x000fea0003800000 */
.L_x_466:
        /* <DEDUP_REMOVED lines=9> */
.L_x_469:
[----:B------:R-:W-:Y:S05]  /*f0b0*/  BSYNC B1 ;  /* 0x0000000000017941 */ /* 0x000fea0003800000 */
.L_x_468:
        /* <DEDUP_REMOVED lines=12> */
.L_x_471:
[----:B------:R-:W-:Y:S05]  /*f180*/  BSYNC B1 ;  /* 0x0000000000017941 */ /* 0x000fea0003800000 */
.L_x_470:
        /* <DEDUP_REMOVED lines=12> */
.L_x_473:
[----:B------:R-:W-:Y:S05]  /*f250*/  BSYNC B1 ;  /* 0x0000000000017941 */ /* 0x000fea0003800000 */
.L_x_472:
        /* <DEDUP_REMOVED lines=9> */
.L_x_475:
[----:B------:R-:W-:Y:S05]  /*f2f0*/  BSYNC B1 ;  /* 0x0000000000017941 */ /* 0x000fea0003800000 */
.L_x_474:
        /* <DEDUP_REMOVED lines=9> */
.L_x_477:
[----:B------:R-:W-:Y:S05]  /*f390*/  BSYNC B1 ;  /* 0x0000000000017941 */ /* 0x000fea0003800000 */
.L_x_476:
        /* <DEDUP_REMOVED lines=12> */
.L_x_479:
[----:B------:R-:W-:Y:S05]  /*f460*/  BSYNC B1 ;  /* 0x0000000000017941 */ /* 0x000fea0003800000 */
.L_x_478:
        /* <DEDUP_REMOVED lines=12> */
.L_x_481:
[----:B------:R-:W-:Y:S05]  /*f530*/  BSYNC B1 ;  /* 0x0000000000017941 */ /* 0x000fea0003800000 */
.L_x_480:
        /* <DEDUP_REMOVED lines=9> */
.L_x_483:
[----:B------:R-:W-:Y:S05]  /*f5d0*/  BSYNC B1 ;  /* 0x0000000000017941 */ /* 0x000fea0003800000 */
.L_x_482:
        /* <DEDUP_REMOVED lines=9> */
.L_x_485:
[----:B------:R-:W-:Y:S05]  /*f670*/  BSYNC B1 ;  /* 0x0000000000017941 */ /* 0x000fea0003800000 */
.L_x_484:
        /* <DEDUP_REMOVED lines=12> */
.L_x_487:
[----:B------:R-:W-:Y:S05]  /*f740*/  BSYNC B1 ;  /* 0x0000000000017941 */ /* 0x000fea0003800000 */
.L_x_486:
        /* <DEDUP_REMOVED lines=12> */
.L_x_489:
[----:B------:R-:W-:Y:S05]  /*f810*/  BSYNC B1 ;  /* 0x0000000000017941 */ /* 0x000fea0003800000 */
.L_x_488:
        /* <DEDUP_REMOVED lines=9> */
.L_x_491:
[----:B------:R-:W-:Y:S05]  /*f8b0*/  BSYNC B1 ;  /* 0x0000000000017941 */ /* 0x000fea0003800000 */
.L_x_490:
        /* <DEDUP_REMOVED lines=9> */
.L_x_493:
[----:B------:R-:W-:Y:S05]  /*f950*/  BSYNC B1 ;  /* 0x0000000000017941 */ /* 0x000fea0003800000 */
.L_x_492:
        /* <DEDUP_REMOVED lines=12> */
.L_x_495:
[----:B------:R-:W-:Y:S05]  /*fa20*/  BSYNC B1 ;  /* 0x0000000000017941 */ /* 0x000fea0003800000 */
.L_x_494:
        /* <DEDUP_REMOVED lines=12> */
.L_x_497:
[----:B------:R-:W-:Y:S05]  /*faf0*/  BSYNC B1 ;  /* 0x0000000000017941 */ /* 0x000fea0003800000 */
.L_x_496:
        /* <DEDUP_REMOVED lines=9> */
.L_x_499:
[----:B------:R-:W-:Y:S05]  /*fb90*/  BSYNC B1 ;  /* 0x0000000000017941 */ /* 0x000fea0003800000 */
.L_x_498:
        /* <DEDUP_REMOVED lines=9> */
.L_x_501:
[----:B------:R-:W-:Y:S05]  /*fc30*/  BSYNC B1 ;  /* 0x0000000000017941 */ /* 0x000fea0003800000 */
.L_x_500:
        /* <DEDUP_REMOVED lines=12> */
.L_x_503:
[----:B------:R-:W-:Y:S05]  /*fd00*/  BSYNC B1 ;  /* 0x0000000000017941 */ /* 0x000fea0003800000 */
.L_x_502:
        /* <DEDUP_REMOVED lines=12> */
.L_x_505:
[----:B------:R-:W-:Y:S05]  /*fdd0*/  BSYNC B1 ;  /* 0x0000000000017941 */ /* 0x000fea0003800000 */
.L_x_504:
        /* <DEDUP_REMOVED lines=9> */
.L_x_507:
[----:B------:R-:W-:Y:S05]  /*fe70*/  BSYNC B1 ;  /* 0x0000000000017941 */ /* 0x000fea0003800000 */
.L_x_506:
        /* <DEDUP_REMOVED lines=9> */
.L_x_509:
[----:B------:R-:W-:Y:S05]  /*ff10*/  BSYNC B1 ;  /* 0x0000000000017941 */ /* 0x000fea0003800000 */
.L_x_508:
        /* <DEDUP_REMOVED lines=12> */
.L_x_511:
[----:B------:R-:W-:Y:S05]  /*ffe0*/  BSYNC B1 ;  /* 0x0000000000017941 */ /* 0x000fea0003800000 */
.L_x_510:
        /* <DEDUP_REMOVED lines=12> */
.L_x_513:
[----:B------:R-:W-:Y:S05]  /*100b0*/  BSYNC B1 ;  /* 0x0000000000017941 */ /* 0x000fea0003800000 */
.L_x_512:
        /* <DEDUP_REMOVED lines=9> */
.L_x_515:
[----:B------:R-:W-:Y:S05]  /*10150*/  BSYNC B1 ;  /* 0x0000000000017941 */ /* 0x000fea0003800000 */
.L_x_514:
        /* <DEDUP_REMOVED lines=9> */
.L_x_517:
[----:B------:R-:W-:Y:S05]  /*101f0*/  BSYNC B1 ;  /* 0x0000000000017941 */ /* 0x000fea0003800000 */
.L_x_516:
        /* <DEDUP_REMOVED lines=12> */
.L_x_519:
[----:B------:R-:W-:Y:S05]  /*102c0*/  BSYNC B1 ;  /* 0x0000000000017941 */ /* 0x000fea0003800000 */
.L_x_518:
        /* <DEDUP_REMOVED lines=12> */
.L_x_521:
[----:B------:R-:W-:Y:S05]  /*10390*/  BSYNC B1 ;  /* 0x0000000000017941 */ /* 0x000fea0003800000 */
.L_x_520:
        /* <DEDUP_REMOVED lines=9> */
.L_x_523:
[----:B------:R-:W-:Y:S05]  /*10430*/  BSYNC B1 ;  /* 0x0000000000017941 */ /* 0x000fea0003800000 */
.L_x_522:
        /* <DEDUP_REMOVED lines=9> */
.L_x_525:
[----:B------:R-:W-:Y:S05]  /*104d0*/  BSYNC B1 ;  /* 0x0000000000017941 */ /* 0x000fea0003800000 */
.L_x_524:
        /* <DEDUP_REMOVED lines=12> */
.L_x_527:
[----:B------:R-:W-:Y:S05]  /*105a0*/  BSYNC B1 ;  /* 0x0000000000017941 */ /* 0x000fea0003800000 */
.L_x_526:
        /* <DEDUP_REMOVED lines=12> */
.L_x_529:
[----:B------:R-:W-:Y:S05]  /*10670*/  BSYNC B1 ;  /* 0x0000000000017941 */ /* 0x000fea0003800000 */
.L_x_528:
        /* <DEDUP_REMOVED lines=9> */
.L_x_531:
[----:B------:R-:W-:Y:S05]  /*10710*/  BSYNC B1 ;  /* 0x0000000000017941 */ /* 0x000fea0003800000 */
.L_x_530:
        /* <DEDUP_REMOVED lines=9> */
.L_x_533:
[----:B------:R-:W-:Y:S05]  /*107b0*/  BSYNC B1 ;  /* 0x0000000000017941 */ /* 0x000fea0003800000 */
.L_x_532:
[----:B-----5:R-:W-:Y:S01]  /*107c0*/  SHF.L.U32 R5, R3, 0x10, RZ ;  /* 0x0000001003057819 */ /* 0x020fe200000006ff */
[----:B0-----:R-:W-:Y:S01]  /*107d0*/  @P2 IMAD.MOV.U32 R4, RZ, RZ, R158 ;  /* 0x000000ffff042224 */ /* 0x001fe200078e009e */
[----:B------:R-:W-:Y:S01]  /*107e0*/  ISETP.GT.AND P1, PT, R0, 0xf9, P1 ;  /* 0x000000f90000780c */ /* 0x000fe20000f24270 */
[----:B------:R-:W-:Y:S02]  /*107f0*/  BSSY B1, `(.L_x_534) ;  /* 0x0000009000017945 */ /* 0x000fe40003800000 */
[----:B------:R-:W-:-:S04]  /*10800*/  FMUL R5, R5, R16 ;  /* 0x0000001005057220 */ /* 0x000fc80000400000 */
[----:B------:R-:W-:-:S05]  /*10810*/  FFMA R5, R150, R2, R5 ;  /* 0x0000000296057223 */ /* 0x000fca0000000005 */
[----:B------:R-:W-:-:S04]  /*10820*/  F2FP.BF16.F32.PACK_AB R5, RZ, R5 ;  /* 0x00000005ff05723e */ /* 0x000fc800000010ff */
[----:B-1--4-:R-:W-:Y:S01]  /*10830*/  PRMT R6, R5, 0x7610, R6 ;  /* 0x0000761005067816 */ /* 0x012fe20000000006 */
[----:B------:R-:W-:-:S05]  /*10840*/  @P2 IMAD.MOV.U32 R5, RZ, RZ, R159 ;  /* 0x000000ffff052224 */ /* 0x000fca00078e009f */
[----:B------:R0:W-:Y:S01]  /*10850*/  @P2 STG.E.U16 desc[UR36][R4.64+0x1f0], R6 ;  /* 0x0001f00604002986 */ /* 0x0001e2000c101524 */
[----:B------:R-:W-:Y:S05]  /*10860*/  @!P1 BRA `(.L_x_535) ;  /* 0x0000000000049947 */ /* 0x000fea0003800000 */
[----:B------:R1:W5:Y:S02]  /*10870*/  LDG.E.LTC128B.U16 R3, desc[UR36][R12.64+0x1f2] ;  /* 0x0001f2240c037981 */ /* 0x000364000c1e1520 */
.L_x_535:
[----:B------:R-:W-:Y:S05]  /*10880*/  BSYNC B1 ;  /* 0x0000000000017941 */ /* 0x000fea0003800000 */
.L_x_534:
[----:B------:R-:W-:Y:S05]  /*10890*/  @!P1 BRA `(.L_x_536) ;  /* 0x0000004c00b09947 */ /* 0x000fea0003800000 */
[----:B-----5:R-:W-:-:S04]  /*108a0*/  IMAD.U32 R3, R3, 0x10000, RZ ;  /* 0x0001000003037824 */ /* 0x020fc800078e00ff */
[----:B------:R-:W-:-:S04]  /*108b0*/  FMUL R0, R3, R16 ;  /* 0x0000001003007220 */ /* 0x000fc80000400000 */
[----:B------:R-:W-:-:S05]  /*108c0*/  FFMA R0, R151, R2, R0 ;  /* 0x0000000297007223 */ /* 0x000fca0000000000 */
[----:B------:R-:W-:-:S05]  /*108d0*/  F2FP.BF16.F32.PACK_AB R0, RZ, R0 ;  /* 0x00000000ff00723e */ /* 0x000fca00000010ff */
[----:B------:R4:W-:Y:S01]  /*108e0*/  STG.E.U16 desc[UR36][R158.64+0x1f2], R0 ;  /* 0x0001f2009e007986 */ /* 0x0009e2000c101524 */
[----:B------:R-:W-:Y:S05]  /*108f0*/  BRA `(.L_x_536) ;  /* 0x0000004c00987947 */ /* 0x000fea0003800000 */
.L_x_29:
[----:B------:R-:W2:Y:S01]  /*10900*/  LDL.LU R3, [R1] ;  /* 0x0000000001037983 */ /* 0x000ea20000300800 */
[----:B------:R-:W-:-:S03]  /*10910*/  ULDC.64 UR4, c[0x0][0x5c0] ;  /* 0x0001700000047ab9 */ /* 0x000fc60000000a00 */
[----:B------:R-:W3:Y:S04]  /*10920*/  LDL.LU R9, [R1+0x60] ;  /* 0x0000600001097983 */ /* 0x000ee80000300800 */
[----:B------:R-:W4:Y:S04]  /*10930*/  LDL.LU R11, [R1+0x8c] ;  /* 0x00008c00010b7983 */ /* 0x000f280000300800 */
[----:B------:R-:W5:Y:S04]  /*10940*/  LDL.LU R235, [R1+0x9c] ;  /* 0x00009c0001eb7983 */ /* 0x000f680000300800 */
        /* <DEDUP_REMOVED lines=75> */
[----:B------:R-:W5:Y:S01]  /*10e00*/  LDL.LU R158, [R1+0x1cc] ;  /* 0x0001cc00019e7983 */ /* 0x000f620000300800 */
[----:B--2---:R-:W-:-:S03]  /*10e10*/  FMUL R3, R3, R2 ;  /* 0x0000000203037220 */ /* 0x004fc60000400000 */
[----:B------:R-:W2:Y:S01]  /*10e20*/  LDL.LU R157, [R1+0x1d0] ;  /* 0x0001d000019d7983 */ /* 0x000ea20000300800 */
[----:B------:R-:W-:-:S03]  /*10e30*/  LEA R4, P0, R6, UR4, 0x1 ;  /* 0x0000000406047c11 */ /* 0x000fc6000f8008ff */
[----:B------:R-:W2:Y:S04]  /*10e40*/  LDL.LU R156, [R1+0x1d4] ;  /* 0x0001d400019c7983 */ /* 0x000ea80000300800 */
[----:B------:R-:W2:Y:S04]  /*10e50*/  LDL.LU R155, [R1+0x1d8] ;  /* 0x0001d800019b7983 */ /* 0x000ea80000300800 */
[----:B------:R-:W2:Y:S04]  /*10e60*/  LDL.LU R154, [R1+0x1dc] ;  /* 0x0001dc00019a7983 */ /* 0x000ea80000300800 */
[----:B------:R-:W2:Y:S01]  /*10e70*/  LDL.LU R153, [R1+0x1e0] ;  /* 0x0001e00001997983 */ /* 0x000ea20000300800 */
[----:B------:R-:W-:-:S03]  /*10e80*/  LEA.HI.X R5, R6, UR5, R10, 0x1, P0 ;  /* 0x0000000506057c11 */ /* 0x000fc600080f0c0a */
[----:B------:R-:W2:Y:S01]  /*10e90*/  LDL.LU R152, [R1+0x1e4] ;  /* 0x0001e40001987983 */ /* 0x000ea20000300800 */
[----:B------:R-:W-:-:S03]  /*10ea0*/  F2FP.BF16.F32.PACK_AB R3, RZ, R3 ;  /* 0x00000003ff03723e */ /* 0x000fc600000010ff */
[----:B------:R-:W2:Y:S04]  /*10eb0*/  LDL.LU R23, [R1+0x1e8] ;  /* 0x0001e80001177983 */ /* 0x000ea80000300800 */
[----:B------:R-:W2:Y:S04]  /*10ec0*/  LDL.LU R22, [R1+0x1ec] ;  /* 0x0001ec0001167983 */ /* 0x000ea80000300800 */
[----:B------:R-:W2:Y:S04]  /*10ed0*/  LDL.LU R21, [R1+0x1f0] ;  /* 0x0001f00001157983 */ /* 0x000ea80000300800 */
[----:B------:R-:W2:Y:S04]  /*10ee0*/  LDL.LU R20, [R1+0x1f4] ;  /* 0x0001f40001147983 */ /* 0x000ea80000300800 */
[----:B------:R-:W2:Y:S04]  /*10ef0*/  LDL.LU R19, [R1+0x1f8] ;  /* 0x0001f80001137983 */ /* 0x000ea80000300800 */
[----:B------:R-:W2:Y:S04]  /*10f00*/  LDL.LU R18, [R1+0x1fc] ;  /* 0x0001fc0001127983 */ /* 0x000ea80000300800 */
[----:B------:R-:W3:Y:S04]  /*10f10*/  LDL.LU R7, [R1+0x8] ;  /* 0x0000080001077983 */ /* 0x000ee80000300800 */
[----:B------:R-:W4:Y:S04]  /*10f20*/  LDL.LU R6, [R1+0xc] ;  /* 0x00000c0001067983 */ /* 0x000f280000300800 */
[----:B------:R0:W-:Y:S04]  /*10f30*/  @P1 STG.E.U16 desc[UR36][R4.64], R3 ;  /* 0x0000000304001986 */ /* 0x0001e8000c101524 */
[----:B0-----:R-:W5:Y:S01]  /*10f40*/  LDL.LU R3, [R1+0x4] ;  /* 0x0000040001037983 */ /* 0x001f620000300800 */
[----:B------:R-:W-:Y:S01]  /*10f50*/  ISETP.GT.AND P0, PT, R0, 0x1, P3 ;  /* 0x000000010000780c */ /* 0x000fe20001f04270 */
[----:B------:R-:W-:Y:S01]  /*10f60*/  USHF.L.U32 UR5, UR8, 0x4, URZ ;  /* 0x0000000408057899 */ /* 0x000fe2000800063f */
[----:B------:R-:W-:Y:S01]  /*10f70*/  ISETP.GT.AND P2, PT, R17, 0x8, PT ;  /* 0x000000081100780c */ /* 0x000fe20003f44270 */
[----:B------:R-:W-:Y:S01]  /*10f80*/  USHF.L.U64.HI UR4, UR8, 0x4, UR9 ;  /* 0x0000000408047899 */ /* 0x000fe20008010209 */
[----:B---3--:R-:W-:-:S05]  /*10f90*/  FMUL R7, R7, R2 ;  /* 0x0000000207077220 */ /* 0x008fca0000400000 */
[----:B------:R-:W-:-:S04]  /*10fa0*/  F2FP.BF16.F32.PACK_AB R7, RZ, R7 ;  /* 0x00000007ff07723e */ /* 0x000fc800000010ff */
[----:B------:R-:W-:Y:S01]  /*10fb0*/  PRMT R8, R7, 0x7610, R8 ;  /* 0x0000761007087816 */ /* 0x000fe20000000008 */
[----:B-----5:R-:W-:-:S05]  /*10fc0*/  FMUL R3, R3, R2 ;  /* 0x0000000203037220 */ /* 0x020fca0000400000 */
[----:B------:R-:W-:-:S05]  /*10fd0*/  F2FP.BF16.F32.PACK_AB R3, RZ, R3 ;  /* 0x00000003ff03723e */ /* 0x000fca00000010ff */
[----:B------:R4:W-:Y:S01]  /*10fe0*/  @P0 STG.E.U16 desc[UR36][R4.64+0x2], R3 ;  /* 0x0000020304000986 */ /* 0x0009e2000c101524 */
[----:B------:R-:W-:Y:S01]  /*10ff0*/  ISETP.GT.AND P0, PT, R0, RZ, P2 ;  /* 0x000000ff0000720c */ /* 0x000fe20001704270 */
[----:B----4-:R-:W-:Y:S01]  /*11000*/  FMUL R3, R6, R2 ;  /* 0x0000000206037220 */ /* 0x010fe20000400000 */
[----:B------:R-:W-:-:S04]  /*11010*/  IADD3 R6, P1, R4, UR5, RZ ;  /* 0x0000000504067c10 */ /* 0x000fc8000ff3e0ff */
[----:B------:R-:W-:Y:S02]  /*11020*/  IADD3.X R7, R5, UR4, RZ, P1, !PT ;  /* 0x0000000405077c10 */ /* 0x000fe40008ffe4ff */
[----:B------:R-:W-:-:S05]  /*11030*/  F2FP.BF16.F32.PACK_AB R3, RZ, R3 ;  /* 0x00000003ff03723e */ /* 0x000fca00000010ff */
[----:B------:R0:W-:Y:S01]  /*11040*/  @P0 STG.E.U16 desc[UR36][R6.64], R8 ;  /* 0x0000000806000986 */ /* 0x0001e2000c101524 */
[----:B------:R-:W-:-:S03]  /*11050*/  ISETP.GT.AND P0, PT, R0, 0x1, P2 ;  /* 0x000000010000780c */ /* 0x000fc60001704270 */
[----:B0-----:R-:W3:Y:S10]  /*11060*/  LDL.LU R8, [R1+0x50] ;  /* 0x0000500001087983 */ /* 0x001ef40000300800 */
[----:B------:R0:W-:Y:S04]  /*11070*/  @P0 STG.E.U16 desc[UR36][R6.64+0x2], R3 ;  /* 0x0000020306000986 */ /* 0x0001e8000c101524 */
[----:B0-----:R-:W4:Y:S01]  /*11080*/  LDL.LU R3, [R1+0x10] ;  /* 0x0000100001037983 */ /* 0x001f220000300800 */
[----:B------:R-:W-:Y:S01]  /*11090*/  ISETP.GT.AND P0, PT, R0, 0x8, P3 ;  /* 0x000000080000780c */ /* 0x000fe20001f04270 */
[----:B----4-:R-:W-:-:S05]  /*110a0*/  FMUL R3, R3, R2 ;  /* 0x0000000203037220 */ /* 0x010fca0000400000 */
[----:B------:R-:W-:-:S07]  /*110b0*/  F2FP.BF16.F32.PACK_AB R3, RZ, R3 ;  /* 0x00000003ff03723e */ /* 0x000fce00000010ff */
        /* <DEDUP_REMOVED lines=73> */
[----:B---3--:R-:W-:-:S05]  /*11550*/  FMUL R8, R8, R2 ;  /* 0x0000000208087220 */ /* 0x008fca0000400000 */
[----:B------:R-:W-:Y:S01]  /*11560*/  F2FP.BF16.F32.PACK_AB R8, RZ, R8 ;  /* 0x00000008ff08723e */ /* 0x000fe200000010ff */
[----:B----4-:R-:W-:-:S05]  /*11570*/  FMUL R3, R3, R2 ;  /* 0x0000000203037220 */ /* 0x010fca0000400000 */
[----:B------:R-:W-:-:S05]  /*11580*/  F2FP.BF16.F32.PACK_AB R3, RZ, R3 ;  /* 0x00000003ff03723e */ /* 0x000fca00000010ff */
[----:B------:R0:W-:Y:S01]  /*11590*/  @P0 STG.E.U16 desc[UR36][R6.64+0x42], R3 ;  /* 0x0000420306000986 */ /* 0x0001e2000c101524 */
[----:B------:R-:W-:-:S03]  /*115a0*/  ISETP.GT.AND P0, PT, R0, 0x28, P3 ;  /* 0x000000280000780c */ /* 0x000fc60001f04270 */
[----:B0-----:R-:W3:Y:S01]  /*115b0*/  LDL.LU R3, [R1+0x54] ;  /* 0x0000540001037983 */ /* 0x001ee20000300800 */
[----:B------:R-:W-:-:S09]  /*115c0*/  ISETP.GT.AND P1, PT, R0, 0x29, P3 ;  /* 0x000000290000780c */ /* 0x000fd20001f24270 */
[----:B------:R0:W-:Y:S04]  /*115d0*/  @P0 STG.E.U16 desc[UR36][R4.64+0x50], R8 ;  /* 0x0000500804000986 */ /* 0x0001e8000c101524 */
[----:B0-----:R-:W4:Y:S01]  /*115e0*/  LDL.LU R8, [R1+0x58] ;  /* 0x0000580001087983 */ /* 0x001f220000300800 */
[----:B---3--:R-:W-:-:S05]  /*115f0*/  FMUL R3, R3, R2 ;  /* 0x0000000203037220 */ /* 0x008fca0000400000 */
[----:B------:R-:W-:-:S05]  /*11600*/  F2FP.BF16.F32.PACK_AB R3, RZ, R3 ;  /* 0x00000003ff03723e */ /* 0x000fca00000010ff */
[----:B------:R0:W-:Y:S01]  /*11610*/  @P1 STG.E.U16 desc[UR36][R4.64+0x52], R3 ;  /* 0x0000520304001986 */ /* 0x0001e2000c101524 */
[----:B----4-:R-:W-:-:S05]  /*11620*/  FMUL R8, R8, R2 ;  /* 0x0000000208087220 */ /* 0x010fca0000400000 */
[----:B------:R-:W-:Y:S01]  /*11630*/  F2FP.BF16.F32.PACK_AB R8, RZ, R8 ;  /* 0x00000008ff08723e */ /* 0x000fe200000010ff */
[----:B0-----:R-:W3:Y:S03]  /*11640*/  LDL.LU R3, [R1+0x5c] ;  /* 0x00005c0001037983 */ /* 0x001ee60000300800 */
[----:B------:R-:W-:Y:S02]  /*11650*/  PRMT R10, R8, 0x7610, R10 ;  /* 0x00007610080a7816 */ /* 0x000fe4000000000a */
[----:B------:R-:W4:Y:S01]  /*11660*/  LDL.LU R8, [R1+0x64] ;  /* 0x0000640001087983 */ /* 0x000f220000300800 */
[C---:B------:R-:W-:Y:S02]  /*11670*/  ISETP.GT.AND P1, PT, R0.reuse, 0x28, P2 ;  /* 0x000000280000780c */ /* 0x040fe40001724270 */
[C---:B------:R-:W-:Y:S02]  /*11680*/  ISETP.GT.AND P4, PT, R0.reuse, 0x29, P2 ;  /* 0x000000290000780c */ /* 0x040fe40001784270 */
[C---:B------:R-:W-:Y:S01]  /*11690*/  ISETP.GT.AND P5, PT, R0.reuse, 0x30, P3 ;  /* 0x000000300000780c */ /* 0x040fe20001fa4270 */
[----:B------:R-:W-:Y:S01]  /*116a0*/  FMUL R9, R9, R2 ;  /* 0x0000000209097220 */ /* 0x000fe20000400000 */
[----:B------:R-:W-:-:S04]  /*116b0*/  ISETP.GT.AND P0, PT, R0, 0x31, P3 ;  /* 0x000000310000780c */ /* 0x000fc80001f04270 */
[----:B------:R-:W-:-:S03]  /*116c0*/  F2FP.BF16.F32.PACK_AB R9, RZ, R9 ;  /* 0x00000009ff09723e */ /* 0x000fc600000010ff */
[----:B------:R0:W-:Y:S04]  /*116d0*/  @P1 STG.E.U16 desc[UR36][R6.64+0x50], R10 ;  /* 0x0000500a06001986 */ /* 0x0001e8000c101524 */
[----:B0-----:R-:W5:Y:S01]  /*116e0*/  LDL.LU R10, [R1+0x74] ;  /* 0x00007400010a7983 */ /* 0x001f620000300800 */
[----:B---3--:R-:W-:-:S05]  /*116f0*/  FMUL R3, R3, R2 ;  /* 0x0000000203037220 */ /* 0x008fca0000400000 */
[----:B------:R-:W-:Y:S01]  /*11700*/  F2FP.BF16.F32.PACK_AB R3, RZ, R3 ;  /* 0x00000003ff03723e */ /* 0x000fe200000010ff */
[----:B----4-:R-:W-:-:S04]  /*11710*/  FMUL R8, R8, R2 ;  /* 0x0000000208087220 */ /* 0x010fc80000400000 */
[----:B------:R0:W-:Y:S04]  /*11720*/  @P4 STG.E.U16 desc[UR36][R6.64+0x52], R3 ;  /* 0x0000520306004986 */ /* 0x0001e8000c101524 */
[----:B------:R1:W-:Y:S01]  /*11730*/  @P5 STG.E.U16 desc[UR36][R4.64+0x60], R9 ;  /* 0x0000600904005986 */ /* 0x0003e2000c101524 */
[----:B0-----:R-:W-:-:S03]  /*11740*/  F2FP.BF16.F32.PACK_AB R3, RZ, R8 ;  /* 0x00000008ff03723e */ /* 0x001fc600000010ff */
[----:B------:R-:W3:Y:S01]  /*11750*/  LDL.LU R8, [R1+0x68] ;  /* 0x0000680001087983 */ /* 0x000ee20000300800 */
[----:B-1----:R-:W-:-:S03]  /*11760*/  PRMT R9, R3, 0x7610, R9 ;  /* 0x0000761003097816 */ /* 0x002fc60000000009 */
[----:B------:R-:W4:Y:S04]  /*11770*/  LDL.LU R3, [R1+0x6c] ;  /* 0x00006c0001037983 */ /* 0x000f280000300800 */
[----:B------:R0:W-:Y:S04]  /*11780*/  @P0 STG.E.U16 desc[UR36][R4.64+0x62], R9 ;  /* 0x0000620904000986 */ /* 0x0001e8000c101524 */
[----:B0-----:R-:W2:Y:S01]  /*11790*/  LDL.LU R9, [R1+0x70] ;  /* 0x0000700001097983 */ /* 0x001ea20000300800 */
[----:B------:R-:W-:Y:S01]  /*117a0*/  ISETP.GT.AND P1, PT, R0, 0x30, P2 ;  /* 0x000000300000780c */ /* 0x000fe20001724270 */
[----:B---3--:R-:W-:-:S05]  /*117b0*/  FMUL R8, R8, R2 ;  /* 0x0000000208087220 */ /* 0x008fca0000400000 */
[----:B------:R-:W-:-:S07]  /*117c0*/  F2FP.BF16.F32.PACK_AB R8, RZ, R8 ;  /* 0x00000008ff08723e */ /* 0x000fce00000010ff */
[----:B------:R0:W-:Y:S01]  /*117d0*/  @P1 STG.E.U16 desc[UR36][R6.64+0x60], R8 ;  /* 0x0000600806001986 */ /* 0x0001e2000c101524 */
[----:B--2---:R-:W-:-:S05]  /*117e0*/  FMUL R9, R9, R2 ;  /* 0x0000000209097220 */ /* 0x004fca0000400000 */
[----:B0-----:R-:W-:-:S04]  /*117f0*/  F2FP.BF16.F32.PACK_AB R8, RZ, R9 ;  /* 0x00000009ff08723e */ /* 0x001fc800000010ff */
[----:B------:R-:W-:Y:S02]  /*11800*/  PRMT R9, R8, 0x7610, R9 ;  /* 0x0000761008097816 */ /* 0x000fe40000000009 */
[----:B------:R-:W2:Y:S01]  /*11810*/  LDL.LU R8, [R1+0x78] ;  /* 0x0000780001087983 */ /* 0x000ea20000300800 */
[----:B------:R-:W-:Y:S01]  /*11820*/  ISETP.GT.AND P4, PT, R0, 0x31, P2 ;  /* 0x000000310000780c */ /* 0x000fe20001784270 */
[-C--:B----4-:R-:W-:Y:S01]  /*11830*/  FMUL R3, R3, R2.reuse ;  /* 0x0000000203037220 */ /* 0x090fe20000400000 */
[----:B-----5:R-:W-:Y:S01]  /*11840*/  FMUL R10, R10, R2 ;  /* 0x000000020a0a7220 */ /* 0x020fe20000400000 */
[----:B------:R-:W-:-:S03]  /*11850*/  ISETP.GT.AND P5, PT, R0, 0x38, P3 ;  /* 0x000000380000780c */ /* 0x000fc60001fa4270 */
[----:B------:R-:W-:Y:S02]  /*11860*/  F2FP.BF16.F32.PACK_AB R3, RZ, R3 ;  /* 0x00000003ff03723e */ /* 0x000fe400000010ff */
[----:B------:R-:W-:-:S05]  /*11870*/  ISETP.GT.AND P6, PT, R0, 0x39, P3 ;  /* 0x000000390000780c */ /* 0x000fca0001fc4270 */
[----:B------:R0:W-:Y:S04]  /*11880*/  @P4 STG.E.U16 desc[UR36][R6.64+0x62], R3 ;  /* 0x0000620306004986 */ /* 0x0001e8000c101524 */
[----:B------:R1:W-:Y:S01]  /*11890*/  @P5 STG.E.U16 desc[UR36][R4.64+0x70], R9 ;  /* 0x0000700904005986 */ /* 0x0003e2000c101524 */
[----:B0-----:R-:W-:-:S04]  /*118a0*/  F2FP.BF16.F32.PACK_AB R3, RZ, R10 ;  /* 0x0000000aff03723e */ /* 0x001fc800000010ff */
[----:B------:R-:W-:Y:S01]  /*118b0*/  PRMT R10, R3, 0x7610, R10 ;  /* 0x00007610030a7816 */ /* 0x000fe2000000000a */
[----:B-1----:R-:W3:Y:S04]  /*118c0*/  LDL.LU R9, [R1+0x7c] ;  /* 0x00007c0001097983 */ /* 0x002ee80000300800 */
[----:B------:R0:W-:Y:S01]  /*118d0*/  @P6 STG.E.U16 desc[UR36][R4.64+0x72], R10 ;  /* 0x0000720a04006986 */ /* 0x0001e2000c101524 */
[----:B--2---:R-:W-:-:S05]  /*118e0*/  FMUL R8, R8, R2 ;  /* 0x0000000208087220 */ /* 0x004fca0000400000 */
[----:B------:R-:W-:Y:S02]  /*118f0*/  F2FP.BF16.F32.PACK_AB R3, RZ, R8 ;  /* 0x00000008ff03723e */ /* 0x000fe400000010ff */
[----:B------:R-:W2:Y:S02]  /*11900*/  LDL.LU R8, [R1+0x80] ;  /* 0x0000800001087983 */ /* 0x000ea40000300800 */
[----:B0-----:R-:W-:Y:S02]  /*11910*/  PRMT R10, R3, 0x7610, R10 ;  /* 0x00007610030a7816 */ /* 0x001fe4000000000a */
[----:B------:R-:W4:Y:S01]  /*11920*/  LDL.LU R3, [R1+0x84] ;  /* 0x0000840001037983 */ /* 0x000f220000300800 */
[----:B------:R-:W-:-:S13]  /*11930*/  ISETP.GT.AND P0, PT, R0, 0x38, P2 ;  /* 0x000000380000780c */ /* 0x000fda0001704270 */
[----:B------:R0:W-:Y:S01]  /*11940*/  @P0 STG.E.U16 desc[UR36][R6.64+0x70], R10 ;  /* 0x0000700a06000986 */ /* 0x0001e2000c101524 */
[-C--:B--2---:R-:W-:Y:S01]  /*11950*/  FMUL R8, R8, R2.reuse ;  /* 0x0000000208087220 */ /* 0x084fe20000400000 */
[----:B----4-:R-:W-:-:S04]  /*11960*/  FMUL R3, R3, R2 ;  /* 0x0000000203037220 */ /* 0x010fc80000400000 */
[----:B0-----:R-:W-:Y:S02]  /*11970*/  F2FP.BF16.F32.PACK_AB R10, RZ, R8 ;  /* 0x00000008ff0a723e */ /* 0x001fe400000010ff */
[----:B------:R-:W-:Y:S02]  /*11980*/  F2FP.BF16.F32.PACK_AB R8, RZ, R3 ;  /* 0x00000003ff08723e */ /* 0x000fe400000010ff */
[----:B------:R-:W2:Y:S01]  /*11990*/  LDL.LU R3, [R1+0x88] ;  /* 0x0000880001037983 */ /* 0x000ea20000300800 */
[----:B------:R-:W-:Y:S01]  /*119a0*/  ISETP.GT.AND P1, PT, R0, 0x39, P2 ;  /* 0x000000390000780c */ /* 0x000fe20001724270 */
[----:B---3--:R-:W-:-:S05]  /*119b0*/  FMUL R9, R9, R2 ;  /* 0x0000000209097220 */ /* 0x008fca0000400000 */
[----:B------:R-:W-:-:S07]  /*119c0*/  F2FP.BF16.F32.PACK_AB R9, RZ, R9 ;  /* 0x00000009ff09723e */ /* 0x000fce00000010ff */
[----:B------:R0:W-:Y:S04]  /*119d0*/  @P1 STG.E.U16 desc[UR36][R6.64+0x72], R9 ;  /* 0x0000720906001986 */ /* 0x0001e8000c101524 */
[----:B0-----:R-:W3:Y:S01]  /*119e0*/  LDL.LU R9, [R1+0x94] ;  /* 0x0000940001097983 */ /* 0x001ee20000300800 */
[----:B--2---:R-:W-:-:S05]  /*119f0*/  FMUL R3, R3, R2 ;  /* 0x0000000203037220 */ /* 0x004fca0000400000 */
[----:B------:R-:W-:-:S04]  /*11a00*/  F2FP.BF16.F32.PACK_AB R3, RZ, R3 ;  /* 0x00000003ff03723e */ /* 0x000fc800000010ff */
[----:B------:R-:W-:Y:S02]  /*11a10*/  PRMT R12, R3, 0x7610, R12 ;  /* 0x00007610030c7816 */ /* 0x000fe4000000000c */
[----:B------:R-:W2:Y:S01]  /*11a20*/  LDL.LU R3, [R1+0x90] ;  /* 0x0000900001037983 */ /* 0x000ea20000300800 */
[----:B------:R-:W-:-:S13]  /*11a30*/  ISETP.GT.AND P4, PT, R0, 0x40, P3 ;  /* 0x000000400000780c */ /* 0x000fda0001f84270 */
[----:B------:R0:W-:Y:S01]  /*11a40*/  @P4 STG.E.U16 desc[UR36][R4.64+0x80], R10 ;  /* 0x0000800a04004986 */ /* 0x0001e2000c101524 */
[----:B--2---:R-:W-:-:S05]  /*11a50*/  FMUL R3, R3, R2 ;  /* 0x0000000203037220 */ /* 0x004fca0000400000 */
[----:B0-----:R-:W-:Y:S02]  /*11a60*/  F2FP.BF16.F32.PACK_AB R10, RZ, R3 ;  /* 0x00000003ff0a723e */ /* 0x001fe400000010ff */
[----:B------:R-:W2:Y:S01]  /*11a70*/  LDL.LU R3, [R1+0x98] ;  /* 0x0000980001037983 */ /* 0x000ea20000300800 */
[C---:B------:R-:W-:Y:S02]  /*11a80*/  ISETP.GT.AND P5, PT, R0.reuse, 0x41, P3 ;  /* 0x000000410000780c */ /* 0x040fe40001fa4270 */
[C---:B------:R-:W-:Y:S01]  /*11a90*/  ISETP.GT.AND P0, PT, R0.reuse, 0x40, P2 ;  /* 0x000000400000780c */ /* 0x040fe20001704270 */
[-C--:B---3--:R-:W-:Y:S01]  /*11aa0*/  FMUL R9, R9, R2.reuse ;  /* 0x0000000209097220 */ /* 0x088fe20000400000 */
[C---:B------:R-:W-:Y:S01]  /*11ab0*/  ISETP.GT.AND P1, PT, R0.reuse, 0x41, P2 ;  /* 0x000000410000780c */ /* 0x040fe20001724270 */
[----:B------:R-:W-:Y:S01]  /*11ac0*/  FMUL R11, R11, R2 ;  /* 0x000000020b0b7220 */ /* 0x000fe20000400000 */
[----:B------:R-:W-:Y:S02]  /*11ad0*/  ISETP.GT.AND P4, PT, R0, 0x48, P3 ;  /* 0x000000480000780c */ /* 0x000fe40001f84270 */
[----:B------:R-:W-:-:S05]  /*11ae0*/  F2FP.BF16.F32.PACK_AB R9, RZ, R9 ;  /* 0x00000009ff09723e */ /* 0x000fca00000010ff */
[----:B------:R0:W-:Y:S01]  /*11af0*/  @P5 STG.E.U16 desc[UR36][R4.64+0x82], R8 ;  /* 0x0000820804005986 */ /* 0x0001e2000c101524 */
[----:B------:R-:W-:-:S03]  /*11b00*/  ISETP.GT.AND P5, PT, R0, 0x49, P3 ;  /* 0x000000490000780c */ /* 0x000fc60001fa4270 */
[----:B------:R1:W-:Y:S01]  /*11b10*/  @P0 STG.E.U16 desc[UR36][R6.64+0x80], R12 ;  /* 0x0000800c06000986 */ /* 0x0003e2000c101524 */
[----:B------:R-:W-:Y:S02]  /*11b20*/  ISETP.GT.AND P0, PT, R0, 0x48, P2 ;  /* 0x000000480000780c */ /* 0x000fe40001704270 */
[----:B------:R-:W-:Y:S02]  /*11b30*/  F2FP.BF16.F32.PACK_AB R11, RZ, R11 ;  /* 0x0000000bff0b723e */ /* 0x000fe400000010ff */
[----:B0-----:R-:W-:-:S03]  /*11b40*/  PRMT R8, R10, 0x7610, R8 ;  /* 0x000076100a087816 */ /* 0x001fc60000000008 */
[----:B------:R-:W-:Y:S01]  /*11b50*/  @P1 STG.E.U16 desc[UR36][R6.64+0x82], R11 ;  /* 0x0000820b06001986 */ /* 0x000fe2000c101524 */
[----:B-1----:R-:W-:Y:S02]  /*11b60*/  PRMT R12, R9, 0x7610, R12 ;  /* 0x00007610090c7816 */ /* 0x002fe4000000000c */
[C---:B------:R-:W-:Y:S01]  /*11b70*/  ISETP.GT.AND P1, PT, R0.reuse, 0x49, P2 ;  /* 0x000000490000780c */ /* 0x040fe20001724270 */
[----:B------:R0:W-:Y:S01]  /*11b80*/  @P4 STG.E.U16 desc[UR36][R4.64+0x90], R8 ;  /* 0x0000900804004986 */ /* 0x0001e2000c101524 */
[----:B------:R-:W-:-:S03]  /*11b90*/  ISETP.GT.AND P4, PT, R0, 0x50, P3 ;  /* 0x000000500000780c */ /* 0x000fc60001f84270 */
[----:B------:R1:W-:Y:S01]  /*11ba0*/  @P5 STG.E.U16 desc[UR36][R4.64+0x92], R12 ;  /* 0x0000920c04005986 */ /* 0x0003e2000c101524 */
[----:B0-----:R-:W-:Y:S01]  /*11bb0*/  FMUL R8, R233, R2 ;  /* 0x00000002e9087220 */ /* 0x001fe20000400000 */
[----:B------:R-:W-:-:S04]  /*11bc0*/  ISETP.GT.AND P5, PT, R0, 0x51, P3 ;  /* 0x000000510000780c */ /* 0x000fc80001fa4270 */
[----:B------:R-:W-:-:S04]  /*11bd0*/  F2FP.BF16.F32.PACK_AB R8, RZ, R8 ;  /* 0x00000008ff08723e */ /* 0x000fc800000010ff */
[----:B-1----:R-:W-:Y:S02]  /*11be0*/  PRMT R12, R8, 0x7610, R12 ;  /* 0x00007610080c7816 */ /* 0x002fe4000000000c */
[----:B------:R-:W-:Y:S01]  /*11bf0*/  ISETP.GT.AND P6, PT, R0, 0x71, P3 ;  /* 0x000000710000780c */ /* 0x000fe20001fc4270 */
[----:B--2---:R-:W-:-:S05]  /*11c00*/  FMUL R3, R3, R2 ;  /* 0x0000000203037220 */ /* 0x004fca0000400000 */
[----:B------:R-:W-:Y:S01]  /*11c10*/  F2FP.BF16.F32.PACK_AB R10, RZ, R3 ;  /* 0x00000003ff0a723e */ /* 0x000fe200000010ff */
[----:B------:R-:W-:-:S05]  /*11c20*/  FMUL R3, R235, R2 ;  /* 0x00000002eb037220 */ /* 0x000fca0000400000 */
[----:B------:R-:W-:Y:S01]  /*11c30*/  F2FP.BF16.F32.PACK_AB R9, RZ, R3 ;  /* 0x00000003ff09723e */ /* 0x000fe200000010ff */
[-C--:B------:R-:W-:Y:S01]  /*11c40*/  FMUL R3, R234, R2.reuse ;  /* 0x00000002ea037220 */ /* 0x080fe20000400000 */
[----:B------:R0:W-:Y:S04]  /*11c50*/  @P0 STG.E.U16 desc[UR36][R6.64+0x90], R10 ;  /* 0x0000900a06000986 */ /* 0x0001e8000c101524 */
[----:B------:R-:W-:Y:S02]  /*11c60*/  F2FP.BF16.F32.PACK_AB R3, RZ, R3 ;  /* 0x00000003ff03723e */ /* 0x000fe400000010ff */
[----:B------:R-:W-:Y:S01]  /*11c70*/  PRMT R11, R9, 0x7610, R11 ;  /* 0x00007610090b7816 */ /* 0x000fe2000000000b */
[-C--:B------:R-:W-:Y:S01]  /*11c80*/  FMUL R9, R232, R2.reuse ;  /* 0x00000002e8097220 */ /* 0x080fe20000400000 */
[----:B0-----:R-:W-:Y:S01]  /*11c90*/  PRMT R10, R3, 0x7610, R10 ;  /* 0x00007610030a7816 */ /* 0x001fe2000000000a */
[----:B------:R-:W-:-:S02]  /*11ca0*/  FMUL R3, R231, R2 ;  /* 0x00000002e7037220 */ /* 0x000fc40000400000 */
[----:B------:R0:W-:Y:S01]  /*11cb0*/  @P1 STG.E.U16 desc[UR36][R6.64+0x92], R11 ;  /* 0x0000920b06001986 */ /* 0x0001e2000c101524 */
[----:B------:R-:W-:Y:S02]  /*11cc0*/  ISETP.GT.AND P1, PT, R0, 0x50, P2 ;  /* 0x000000500000780c */ /* 0x000fe40001724270 */
[----:B------:R-:W-:Y:S02]  /*11cd0*/  F2FP.BF16.F32.PACK_AB R9, RZ, R9 ;  /* 0x00000009ff09723e */ /* 0x000fe400000010ff */
[----:B------:R-:W-:Y:S01]  /*11ce0*/  F2FP.BF16.F32.PACK_AB R8, RZ, R3 ;  /* 0x00000003ff08723e */ /* 0x000fe200000010ff */
[----:B------:R-:W-:Y:S01]  /*11cf0*/  FMUL R3, R230, R2 ;  /* 0x00000002e6037220 */ /* 0x000fe20000400000 */
[C---:B------:R-:W-:Y:S01]  /*11d00*/  ISETP.GT.AND P0, PT, R0.reuse, 0x51, P2 ;  /* 0x000000510000780c */ /* 0x040fe20001704270 */
[----:B------:R1:W-:Y:S01]  /*11d10*/  @P4 STG.E.U16 desc[UR36][R4.64+0xa0], R10 ;  /* 0x0000a00a04004986 */ /* 0x0003e2000c101524 */
[----:B------:R-:W-:Y:S02]  /*11d20*/  ISETP.GT.AND P4, PT, R0, 0x58, P3 ;  /* 0x000000580000780c */ /* 0x000fe40001f84270 */
[----:B0-----:R-:W-:-:S02]  /*11d30*/  PRMT R11, R9, 0x7610, R11 ;  /* 0x00007610090b7816 */ /* 0x001fc4000000000b */
[----:B------:R-:W-:Y:S01]  /*11d40*/  F2FP.BF16.F32.PACK_AB R9, RZ, R3 ;  /* 0x00000003ff09723e */ /* 0x000fe200000010ff */
[-C--:B------:R-:W-:Y:S01]  /*11d50*/  FMUL R3, R228, R2.reuse ;  /* 0x00000002e4037220 */ /* 0x080fe20000400000 */
[----:B------:R-:W-:Y:S01]  /*11d60*/  PRMT R13, R8, 0x7610, R13 ;  /* 0x00007610080d7816 */ /* 0x000fe2000000000d */
[----:B------:R-:W-:Y:S01]  /*11d70*/  FMUL R8, R229, R2 ;  /* 0x00000002e5087220 */ /* 0x000fe20000400000 */
[----:B------:R-:W-:Y:S01]  /*11d80*/  @P5 STG.E.U16 desc[UR36][R4.64+0xa2], R12 ;  /* 0x0000a20c04005986 */ /* 0x000fe2000c101524 */
[----:B------:R-:W-:Y:S02]  /*11d90*/  ISETP.GT.AND P5, PT, R0, 0x59, P3 ;  /* 0x000000590000780c */ /* 0x000fe40001fa4270 */
[----:B------:R-:W-:Y:S01]  /*11da0*/  F2FP.BF16.F32.PACK_AB R3, RZ, R3 ;  /* 0x00000003ff03723e */ /* 0x000fe200000010ff */
[----:B------:R0:W-:Y:S01]  /*11db0*/  @P1 STG.E.U16 desc[UR36][R6.64+0xa0], R11 ;  /* 0x0000a00b06001986 */ /* 0x0001e2000c101524 */
[----:B-1----:R-:W-:Y:S01]  /*11dc0*/  F2FP.BF16.F32.PACK_AB R10, RZ, R8 ;  /* 0x00000008ff0a723e */ /* 0x002fe200000010ff */
[----:B------:R-:W-:-:S02]  /*11dd0*/  FMUL R8, R227, R2 ;  /* 0x00000002e3087220 */ /* 0x000fc40000400000 */
[----:B------:R-:W-:Y:S01]  /*11de0*/  @P0 STG.E.U16 desc[UR36][R6.64+0xa2], R13 ;  /* 0x0000a20d06000986 */ /* 0x000fe2000c101524 */
[C---:B------:R-:W-:Y:S02]  /*11df0*/  ISETP.GT.AND P0, PT, R0.reuse, 0x58, P2 ;  /* 0x000000580000780c */ /* 0x040fe40001704270 */
[C---:B------:R-:W-:Y:S01]  /*11e00*/  ISETP.GT.AND P1, PT, R0.reuse, 0x59, P2 ;  /* 0x000000590000780c */ /* 0x040fe20001724270 */
[----:B------:R1:W-:Y:S01]  /*11e10*/  @P4 STG.E.U16 desc[UR36][R4.64+0xb0], R9 ;  /* 0x0000b00904004986 */ /* 0x0003e2000c101524 */
[----:B------:R-:W-:Y:S02]  /*11e20*/  ISETP.GT.AND P4, PT, R0, 0x60, P3 ;  /* 0x000000600000780c */ /* 0x000fe40001f84270 */
[----:B0-----:R-:W-:Y:S01]  /*11e30*/  PRMT R11, R3, 0x7610, R11 ;  /* 0x00007610030b7816 */ /* 0x001fe2000000000b */
[----:B------:R-:W-:Y:S01]  /*11e40*/  FMUL R3, R226, R2 ;  /* 0x00000002e2037220 */ /* 0x000fe20000400000 */
[----:B------:R-:W-:Y:S01]  /*11e50*/  F2FP.BF16.F32.PACK_AB R8, RZ, R8 ;  /* 0x00000008ff08723e */ /* 0x000fe200000010ff */
[----:B------:R0:W-:Y:S03]  /*11e60*/  @P5 STG.E.U16 desc[UR36][R4.64+0xb2], R10 ;  /* 0x0000b20a04005986 */ /* 0x0001e6000c101524 */
[----:B-1----:R-:W-:Y:S01]  /*11e70*/  F2FP.BF16.F32.PACK_AB R9, RZ, R3 ;  /* 0x00000003ff09723e */ /* 0x002fe200000010ff */
[-C--:B------:R-:W-:Y:S01]  /*11e80*/  FMUL R3, R225, R2.reuse ;  /* 0x00000002e1037220 */ /* 0x080fe20000400000 */
[----:B------:R-:W-:Y:S01]  /*11e90*/  PRMT R12, R8, 0x7610, R12 ;  /* 0x00007610080c7816 */ /* 0x000fe2000000000c */
[----:B------:R-:W-:Y:S01]  /*11ea0*/  FMUL R8, R224, R2 ;  /* 0x00000002e0087220 */ /* 0x000fe20000400000 */
[----:B------:R1:W-:Y:S01]  /*11eb0*/  @P0 STG.E.U16 desc[UR36][R6.64+0xb0], R11 ;  /* 0x0000b00b06000986 */ /* 0x0003e2000c101524 */
[----:B0-----:R-:W-:-:S02]  /*11ec0*/  PRMT R10, R9, 0x7610, R10 ;  /* 0x00007610090a7816 */ /* 0x001fc4000000000a */
[----:B------:R-:W-:Y:S01]  /*11ed0*/  F2FP.BF16.F32.PACK_AB R3, RZ, R3 ;  /* 0x00000003ff03723e */ /* 0x000fe200000010ff */
[----:B------:R0:W-:Y:S01]  /*11ee0*/  @P1 STG.E.U16 desc[UR36][R6.64+0xb2], R12 ;  /* 0x0000b20c06001986 */ /* 0x0001e2000c101524 */
[C---:B------:R-:W-:Y:S01]  /*11ef0*/  ISETP.GT.AND P5, PT, R0.reuse, 0x61, P3 ;  /* 0x000000610000780c */ /* 0x040fe20001fa4270 */
[-C--:B------:R-:W-:Y:S01]  /*11f00*/  FMUL R9, R223, R2.reuse ;  /* 0x00000002df097220 */ /* 0x080fe20000400000 */
[C---:B------:R-:W-:Y:S01]  /*11f10*/  ISETP.GT.AND P1, PT, R0.reuse, 0x60, P2 ;  /* 0x000000600000780c */ /* 0x040fe20001724270 */
[----:B------:R-:W-:Y:S01]  /*11f20*/  @P4 STG.E.U16 desc[UR36][R4.64+0xc0], R10 ;  /* 0x0000c00a04004986 */ /* 0x000fe2000c101524 */
[----:B------:R-:W-:Y:S02]  /*11f30*/  ISETP.GT.AND P4, PT, R0, 0x61, P2 ;  /* 0x000000610000780c */ /* 0x000fe40001784270 */
[----:B-1----:R-:W-:Y:S01]  /*11f40*/  PRMT R11, R3, 0x7610, R11 ;  /* 0x00007610030b7816 */ /* 0x002fe2000000000b */
[----:B------:R-:W-:Y:S01]  /*11f50*/  FMUL R3, R222, R2 ;  /* 0x00000002de037220 */ /* 0x000fe20000400000 */
[----:B------:R-:W-:-:S02]  /*11f60*/  F2FP.BF16.F32.PACK_AB R8, RZ, R8 ;  /* 0x00000008ff08723e */ /* 0x000fc400000010ff */
[----:B------:R-:W-:Y:S02]  /*11f70*/  F2FP.BF16.F32.PACK_AB R9, RZ, R9 ;  /* 0x00000009ff09723e */ /* 0x000fe400000010ff */
[----:B0-----:R-:W-:Y:S02]  /*11f80*/  PRMT R12, R8, 0x7610, R12 ;  /* 0x00007610080c7816 */ /* 0x001fe4000000000c */
[----:B------:R-:W-:Y:S01]  /*11f90*/  F2FP.BF16.F32.PACK_AB R8, RZ, R3 ;  /* 0x00000003ff08723e */ /* 0x000fe200000010ff */
[-C--:B------:R-:W-:Y:S01]  /*11fa0*/  FMUL R3, R221, R2.reuse ;  /* 0x00000002dd037220 */ /* 0x080fe20000400000 */
[----:B------:R-:W-:Y:S01]  /*11fb0*/  PRMT R13, R9, 0x7610, R13 ;  /* 0x00007610090d7816 */ /* 0x000fe2000000000d */
[----:B------:R0:W-:Y:S01]  /*11fc0*/  @P5 STG.E.U16 desc[UR36][R4.64+0xc2], R11 ;  /* 0x0000c20b04005986 */ /* 0x0001e2000c101524 */
[----:B------:R-:W-:Y:S02]  /*11fd0*/  ISETP.GT.AND P0, PT, R0, 0x68, P3 ;  /* 0x000000680000780c */ /* 0x000fe40001f04270 */
[----:B------:R-:W-:Y:S01]  /*11fe0*/  F2FP.BF16.F32.PACK_AB R9, RZ, R3 ;  /* 0x00000003ff09723e */ /* 0x000fe200000010ff */
[----:B------:R1:W-:Y:S01]  /*11ff0*/  @P1 STG.E.U16 desc[UR36][R6.64+0xc0], R12 ;  /* 0x0000c00c06001986 */ /* 0x0003e2000c101524 */
[----:B------:R-:W-:-:S03]  /*12000*/  FMUL R3, R219, R2 ;  /* 0x00000002db037220 */ /* 0x000fc60000400000 */
[----:B------:R-:W-:Y:S01]  /*12010*/  @P4 STG.E.U16 desc[UR36][R6.64+0xc2], R13 ;  /* 0x0000c20d06004986 */ /* 0x000fe2000c101524 */
[----:B------:R-:W-:Y:S02]  /*12020*/  ISETP.GT.AND P4, PT, R0, 0x69, P3 ;  /* 0x000000690000780c */ /* 0x000fe40001f84270 */
[----:B------:R-:W-:Y:S01]  /*12030*/  PRMT R14, R8, 0x7610, R14 ;  /* 0x00007610080e7816 */ /* 0x000fe2000000000e */
[-C--:B------:R-:W-:Y:S01]  /*12040*/  FMUL R8, R220, R2.reuse ;  /* 0x00000002dc087220 */ /* 0x080fe20000400000 */
[----:B------:R-:W-:Y:S02]  /*12050*/  F2FP.BF16.F32.PACK_AB R3, RZ, R3 ;  /* 0x00000003ff03723e */ /* 0x000fe400000010ff */
[----:B------:R-:W-:Y:S01]  /*12060*/  ISETP.GT.AND P1, PT, R0, 0x68, P2 ;  /* 0x000000680000780c */ /* 0x000fe20001724270 */
[----:B------:R-:W-:Y:S01]  /*12070*/  @P0 STG.E.U16 desc[UR36][R4.64+0xd0], R14 ;  /* 0x0000d00e04000986 */ /* 0x000fe2000c101524 */
[----:B0-----:R-:W-:Y:S01]  /*12080*/  PRMT R11, R3, 0x7610, R11 ;  /* 0x00007610030b7816 */ /* 0x001fe2000000000b */
[----:B------:R-:W-:Y:S01]  /*12090*/  FMUL R3, R217, R2 ;  /* 0x00000002d9037220 */ /* 0x000fe20000400000 */
[----:B------:R-:W-:Y:S01]  /*120a0*/  F2FP.BF16.F32.PACK_AB R10, RZ, R8 ;  /* 0x00000008ff0a723e */ /* 0x000fe200000010ff */
[----:B------:R-:W-:Y:S01]  /*120b0*/  FMUL R8, R218, R2 ;  /* 0x00000002da087220 */ /* 0x000fe20000400000 */
[C---:B------:R-:W-:Y:S01]  /*120c0*/  ISETP.GT.AND P0, PT, R0.reuse, 0x69, P2 ;  /* 0x000000690000780c */ /* 0x040fe20001704270 */
[----:B------:R0:W-:Y:S01]  /*120d0*/  @P4 STG.E.U16 desc[UR36][R4.64+0xd2], R9 ;  /* 0x0000d20904004986 */ /* 0x0001e2000c101524 */
[----:B------:R-:W-:-:S02]  /*120e0*/  ISETP.GT.AND P5, PT, R0, 0x70, P3 ;  /* 0x000000700000780c */ /* 0x000fc40001fa4270 */
[----:B------:R-:W-:-:S04]  /*120f0*/  F2FP.BF16.F32.PACK_AB R8, RZ, R8 ;  /* 0x00000008ff08723e */ /* 0x000fc800000010ff */
[----:B-1----:R-:W-:Y:S02]  /*12100*/  PRMT R12, R8, 0x7610, R12 ;  /* 0x00007610080c7816 */ /* 0x002fe4000000000c */
[----:B0-----:R-:W-:Y:S01]  /*12110*/  F2FP.BF16.F32.PACK_AB R9, RZ, R3 ;  /* 0x00000003ff09723e */ /* 0x001fe200000010ff */
[-C--:B------:R-:W-:Y:S01]  /*12120*/  FMUL R3, R216, R2.reuse ;  /* 0x00000002d8037220 */ /* 0x080fe20000400000 */
[----:B------:R-:W-:Y:S01]  /*12130*/  FMUL R8, R215, R2 ;  /* 0x00000002d7087220 */ /* 0x000fe20000400000 */
[----:B------:R0:W-:Y:S03]  /*12140*/  @P1 STG.E.U16 desc[UR36][R6.64+0xd0], R10 ;  /* 0x0000d00a06001986 */ /* 0x0001e6000c101524 */
[----:B------:R-:W-:Y:S01]  /*12150*/  F2FP.BF16.F32.PACK_AB R3, RZ, R3 ;  /* 0x00000003ff03723e */ /* 0x000fe200000010ff */
[----:B------:R1:W-:Y:S01]  /*12160*/  @P0 STG.E.U16 desc[UR36][R6.64+0xd2], R11 ;  /* 0x0000d20b06000986 */ /* 0x0003e2000c101524 */
[----:B------:R-:W-:-:S02]  /*12170*/  ISETP.GT.AND P1, PT, R0, 0x70, P2 ;  /* 0x000000700000780c */ /* 0x000fc40001724270 */
[----:B------:R-:W-:Y:S01]  /*12180*/  F2FP.BF16.F32.PACK_AB R8, RZ, R8 ;  /* 0x00000008ff08723e */ /* 0x000fe200000010ff */
[----:B------:R2:W-:Y:S01]  /*12190*/  @P5 STG.E.U16 desc[UR36][R4.64+0xe0], R12 ;  /* 0x0000e00c04005986 */ /* 0x0005e2000c101524 */
[----:B0-----:R-:W-:Y:S01]  /*121a0*/  PRMT R10, R9, 0x7610, R10 ;  /* 0x00007610090a7816 */ /* 0x001fe2000000000a */
[-C--:B------:R-:W-:Y:S01]  /*121b0*/  FMUL R9, R214, R2.reuse ;  /* 0x00000002d6097220 */ /* 0x080fe20000400000 */
[----:B-1----:R-:W-:Y:S01]  /*121c0*/  PRMT R11, R3, 0x7610, R11 ;  /* 0x00007610030b7816 */ /* 0x002fe2000000000b */
[----:B------:R-:W-:-:S03]  /*121d0*/  FMUL R3, R213, R2 ;  /* 0x00000002d5037220 */ /* 0x000fc60000400000 */
[----:B------:R-:W-:Y:S02]  /*121e0*/  F2FP.BF16.F32.PACK_AB R9, RZ, R9 ;  /* 0x00000009ff09723e */ /* 0x000fe400000010ff */
[----:B--2---:R-:W-:Y:S02]  /*121f0*/  PRMT R12, R8, 0x7610, R12 ;  /* 0x00007610080c7816 */ /* 0x004fe4000000000c */
[----:B------:R-:W-:Y:S01]  /*12200*/  F2FP.BF16.F32.PACK_AB R8, RZ, R3 ;  /* 0x00000003ff08723e */ /* 0x000fe200000010ff */
[----:B------:R-:W-:Y:S01]  /*12210*/  FMUL R3, R212, R2 ;  /* 0x00000002d4037220 */ /* 0x000fe20000400000 */
[C---:B------:R-:W-:Y:S02]  /*12220*/  ISETP.GT.AND P4, PT, R0.reuse, 0x71, P2 ;  /* 0x000000710000780c */ /* 0x040fe40001784270 */
[----:B------:R-:W-:Y:S01]  /*12230*/  ISETP.GT.AND P5, PT, R0, 0x78, P3 ;  /* 0x000000780000780c */ /* 0x000fe20001fa4270 */
[----:B------:R0:W-:Y:S01]  /*12240*/  @P6 STG.E.U16 desc[UR36][R4.64+0xe2], R10 ;  /* 0x0000e20a04006986 */ /* 0x0001e2000c101524 */
[----:B------:R-:W-:-:S02]  /*12250*/  PRMT R13, R9, 0x7610, R13 ;  /* 0x00007610090d7816 */ /* 0x000fc4000000000d */
[----:B------:R-:W-:Y:S01]  /*12260*/  F2FP.BF16.F32.PACK_AB R9, RZ, R3 ;  /* 0x00000003ff09723e */ /* 0x000fe200000010ff */
[----:B------:R1:W-:Y:S01]  /*12270*/  @P1 STG.E.U16 desc[UR36][R6.64+0xe0], R11 ;  /* 0x0000e00b06001986 */ /* 0x0003e2000c101524 */
[----:B------:R-:W-:Y:S01]  /*12280*/  ISETP.GT.AND P0, PT, R0, 0x79, P3 ;  /* 0x000000790000780c */ /* 0x000fe20001f04270 */
[-C--:B------:R-:W-:Y:S01]  /*12290*/  FMUL R3, R210, R2.reuse ;  /* 0x00000002d2037220 */ /* 0x080fe20000400000 */
[----:B------:R-:W-:Y:S02]  /*122a0*/  ISETP.GT.AND P1, PT, R0, 0x78, P2 ;  /* 0x000000780000780c */ /* 0x000fe40001724270 */
[----:B------:R-:W-:Y:S01]  /*122b0*/  PRMT R14, R8, 0x7610, R14 ;  /* 0x00007610080e7816 */ /* 0x000fe2000000000e */
[----:B------:R-:W-:Y:S01]  /*122c0*/  FMUL R8, R211, R2 ;  /* 0x00000002d3087220 */ /* 0x000fe20000400000 */
[----:B------:R-:W-:Y:S01]  /*122d0*/  F2FP.BF16.F32.PACK_AB R3, RZ, R3 ;  /* 0x00000003ff03723e */ /* 0x000fe200000010ff */
[----:B------:R2:W-:Y:S01]  /*122e0*/  @P4 STG.E.U16 desc[UR36][R6.64+0xe2], R12 ;  /* 0x0000e20c06004986 */ /* 0x0005e2000c101524 */
[----:B------:R-:W-:-:S02]  /*122f0*/  ISETP.GT.AND P4, PT, R0, 0x79, P2 ;  /* 0x000000790000780c */ /* 0x000fc40001784270 */
[----:B0-----:R-:W-:Y:S01]  /*12300*/  F2FP.BF16.F32.PACK_AB R10, RZ, R8 ;  /* 0x00000008ff0a723e */ /* 0x001fe200000010ff */
[----:B------:R-:W-:Y:S01]  /*12310*/  @P5 STG.E.U16 desc[UR36][R4.64+0xf0], R13 ;  /* 0x0000f00d04005986 */ /* 0x000fe2000c101524 */
[----:B-1----:R-:W-:Y:S01]  /*12320*/  PRMT R11, R3, 0x7610, R11 ;  /* 0x00007610030b7816 */ /* 0x002fe2000000000b */
[-C--:B------:R-:W-:Y:S01]  /*12330*/  FMUL R3, R208, R2.reuse ;  /* 0x00000002d0037220 */ /* 0x080fe20000400000 */
[----:B------:R-:W-:Y:S01]  /*12340*/  FMUL R8, R209, R2 ;  /* 0x00000002d1087220 */ /* 0x000fe20000400000 */
[C---:B------:R-:W-:Y:S01]  /*12350*/  ISETP.GT.AND P5, PT, R0.reuse, 0x80, P3 ;  /* 0x000000800000780c */ /* 0x040fe20001fa4270 */
[----:B------:R-:W-:Y:S01]  /*12360*/  @P0 STG.E.U16 desc[UR36][R4.64+0xf2], R14 ;  /* 0x0000f20e04000986 */ /* 0x000fe2000c101524 */
[----:B------:R-:W-:-:S03]  /*12370*/  ISETP.GT.AND P6, PT, R0, 0x81, P3 ;  /* 0x000000810000780c */ /* 0x000fc60001fc4270 */
[----:B------:R0:W-:Y:S01]  /*12380*/  @P1 STG.E.U16 desc[UR36][R6.64+0xf0], R9 ;  /* 0x0000f00906001986 */ /* 0x0001e2000c101524 */
[----:B------:R-:W-:-:S04]  /*12390*/  F2FP.BF16.F32.PACK_AB R8, RZ, R8 ;  /* 0x00000008ff08723e */ /* 0x000fc800000010ff */
[----:B--2---:R-:W-:Y:S01]  /*123a0*/  PRMT R12, R8, 0x7610, R12 ;  /* 0x00007610080c7816 */ /* 0x004fe2000000000c */
[-C--:B------:R-:W-:Y:S01]  /*123b0*/  FMUL R8, R206, R2.reuse ;  /* 0x00000002ce087220 */ /* 0x080fe20000400000 */
[----:B0-----:R-:W-:Y:S01]  /*123c0*/  F2FP.BF16.F32.PACK_AB R9, RZ, R3 ;  /* 0x00000003ff09723e */ /* 0x001fe200000010ff */
[----:B------:R-:W-:Y:S01]  /*123d0*/  FMUL R3, R207, R2 ;  /* 0x00000002cf037220 */ /* 0x000fe20000400000 */
[----:B------:R0:W-:Y:S01]  /*123e0*/  @P4 STG.E.U16 desc[UR36][R6.64+0xf2], R10 ;  /* 0x0000f20a06004986 */ /* 0x0001e2000c101524 */
[----:B------:R-:W-:-:S03]  /*123f0*/  ISETP.GT.AND P0, PT, R0, 0x80, P2 ;  /* 0x000000800000780c */ /* 0x000fc60001704270 */
[----:B------:R-:W-:Y:S01]  /*12400*/  F2FP.BF16.F32.PACK_AB R3, RZ, R3 ;  /* 0x00000003ff03723e */ /* 0x000fe200000010ff */
[----:B------:R1:W-:Y:S01]  /*12410*/  @P5 STG.E.U16 desc[UR36][R4.64+0x100], R11 ;  /* 0x0001000b04005986 */ /* 0x0003e2000c101524 */
[----:B------:R-:W-:Y:S02]  /*12420*/  ISETP.GT.AND P1, PT, R0, 0x81, P2 ;  /* 0x000000810000780c */ /* 0x000fe40001724270 */
[----:B------:R-:W-:Y:S01]  /*12430*/  F2FP.BF16.F32.PACK_AB R8, RZ, R8 ;  /* 0x00000008ff08723e */ /* 0x000fe200000010ff */
[----:B------:R2:W-:Y:S01]  /*12440*/  @P6 STG.E.U16 desc[UR36][R4.64+0x102], R12 ;  /* 0x0001020c04006986 */ /* 0x0005e2000c101524 */
[----:B0-----:R-:W-:Y:S01]  /*12450*/  PRMT R10, R9, 0x7610, R10 ;  /* 0x00007610090a7816 */ /* 0x001fe2000000000a */
[-C--:B------:R-:W-:Y:S01]  /*12460*/  FMUL R9, R205, R2.reuse ;  /* 0x00000002cd097220 */ /* 0x080fe20000400000 */
[----:B-1----:R-:W-:Y:S01]  /*12470*/  PRMT R11, R3, 0x7610, R11 ;  /* 0x00007610030b7816 */ /* 0x002fe2000000000b */
[----:B------:R-:W-:Y:S01]  /*12480*/  FMUL R3, R204, R2 ;  /* 0x00000002cc037220 */ /* 0x000fe20000400000 */
[----:B------:R-:W-:-:S02]  /*12490*/  ISETP.GT.AND P4, PT, R0, 0x88, P3 ;  /* 0x000000880000780c */ /* 0x000fc40001f84270 */
[----:B--2---:R-:W-:Y:S02]  /*124a0*/  PRMT R12, R8, 0x7610, R12 ;  /* 0x00007610080c7816 */ /* 0x004fe4000000000c */
[----:B------:R-:W-:Y:S01]  /*124b0*/  F2FP.BF16.F32.PACK_AB R8, RZ, R3 ;  /* 0x00000003ff08723e */ /* 0x000fe200000010ff */
[-C--:B------:R-:W-:Y:S01]  /*124c0*/  FMUL R3, R203, R2.reuse ;  /* 0x00000002cb037220 */ /* 0x080fe20000400000 */
[----:B------:R-:W-:Y:S02]  /*124d0*/  F2FP.BF16.F32.PACK_AB R9, RZ, R9 ;  /* 0x00000009ff09723e */ /* 0x000fe400000010ff */
[C---:B------:R-:W-:Y:S01]  /*124e0*/  ISETP.GT.AND P5, PT, R0.reuse, 0x89, P3 ;  /* 0x000000890000780c */ /* 0x040fe20001fa4270 */
[----:B------:R0:W-:Y:S01]  /*124f0*/  @P0 STG.E.U16 desc[UR36][R6.64+0x100], R10 ;  /* 0x0001000a06000986 */ /* 0x0001e2000c101524 */
[----:B------:R-:W-:Y:S02]  /*12500*/  PRMT R13, R9, 0x7610, R13 ;  /* 0x00007610090d7816 */ /* 0x000fe4000000000d */
[----:B------:R-:W-:Y:S01]  /*12510*/  F2FP.BF16.F32.PACK_AB R9, RZ, R3 ;  /* 0x00000003ff09723e */ /* 0x000fe200000010ff */
[----:B------:R1:W-:Y:S01]  /*12520*/  @P1 STG.E.U16 desc[UR36][R6.64+0x102], R11 ;  /* 0x0001020b06001986 */ /* 0x0003e2000c101524 */
[C---:B------:R-:W-:Y:S01]  /*12530*/  ISETP.GT.AND P0, PT, R0.reuse, 0x88, P2 ;  /* 0x000000880000780c */ /* 0x040fe20001704270 */
[----:B------:R-:W-:Y:S01]  /*12540*/  FMUL R3, R201, R2 ;  /* 0x00000002c9037220 */ /* 0x000fe20000400000 */
[----:B------:R-:W-:-:S02]  /*12550*/  ISETP.GT.AND P1, PT, R0, 0x89, P2 ;  /* 0x000000890000780c */ /* 0x000fc40001724270 */
[----:B------:R-:W-:Y:S01]  /*12560*/  PRMT R14, R8, 0x7610, R14 ;  /* 0x00007610080e7816 */ /* 0x000fe2000000000e */
[----:B------:R-:W-:Y:S01]  /*12570*/  FMUL R8, R202, R2 ;  /* 0x00000002ca087220 */ /* 0x000fe20000400000 */
[----:B------:R-:W-:Y:S01]  /*12580*/  F2FP.BF16.F32.PACK_AB R3, RZ, R3 ;  /* 0x00000003ff03723e */ /* 0x000fe200000010ff */
[----:B------:R2:W-:Y:S01]  /*12590*/  @P4 STG.E.U16 desc[UR36][R4.64+0x110], R12 ;  /* 0x0001100c04004986 */ /* 0x0005e2000c101524 */
[----:B------:R-:W-:Y:S02]  /*125a0*/  ISETP.GT.AND P4, PT, R0, 0x90, P3 ;  /* 0x000000900000780c */ /* 0x000fe40001f84270 */
        /* <DEDUP_REMOVED lines=9> */
[----:B------:R-:W-:Y:S02]  /*12640*/  F2FP.BF16.F32.PACK_AB R8, RZ, R8 ;  /* 0x00000008ff08723e */ /* 0x000fe400000010ff */
[----:B------:R-:W-:Y:S01]  /*12650*/  ISETP.GT.AND P1, PT, R0, 0x91, P2 ;  /* 0x000000910000780c */ /* 0x000fe20001724270 */
[----:B------:R1:W-:Y:S01]  /*12660*/  @P4 STG.E.U16 desc[UR36][R4.64+0x120], R10 ;  /* 0x0001200a04004986 */ /* 0x0003e2000c101524 */
[----:B--2---:R-:W-:Y:S01]  /*12670*/  PRMT R12, R8, 0x7610, R12 ;  /* 0x00007610080c7816 */ /* 0x004fe2000000000c */
[-C--:B------:R-:W-:Y:S01]  /*12680*/  FMUL R8, R197, R2.reuse ;  /* 0x00000002c5087220 */ /* 0x080fe20000400000 */
[----:B0-----:R-:W-:Y:S01]  /*12690*/  F2FP.BF16.F32.PACK_AB R9, RZ, R3 ;  /* 0x00000003ff09723e */ /* 0x001fe200000010ff */
[----:B------:R-:W-:Y:S01]  /*126a0*/  FMUL R3, R198, R2 ;  /* 0x00000002c6037220 */ /* 0x000fe20000400000 */
[----:B------:R-:W-:Y:S01]  /*126b0*/  ISETP.GT.AND P4, PT, R0, 0x98, P3 ;  /* 0x000000980000780c */ /* 0x000fe20001f84270 */
[----:B------:R0:W-:Y:S03]  /*126c0*/  @P5 STG.E.U16 desc[UR36][R4.64+0x122], R11 ;  /* 0x0001220b04005986 */ /* 0x0001e6000c101524 */
[----:B------:R-:W-:-:S02]  /*126d0*/  F2FP.BF16.F32.PACK_AB R3, RZ, R3 ;  /* 0x00000003ff03723e */ /* 0x000fc400000010ff */
[----:B-1----:R-:W-:Y:S01]  /*126e0*/  PRMT R10, R9, 0x7610, R10 ;  /* 0x00007610090a7816 */ /* 0x002fe2000000000a */
[----:B------:R-:W-:Y:S01]  /*126f0*/  FMUL R9, R196, R2 ;  /* 0x00000002c4097220 */ /* 0x000fe20000400000 */
[----:B------:R-:W-:Y:S01]  /*12700*/  F2FP.BF16.F32.PACK_AB R8, RZ, R8 ;  /* 0x00000008ff08723e */ /* 0x000fe200000010ff */
[----:B------:R1:W-:Y:S01]  /*12710*/  @P0 STG.E.U16 desc[UR36][R6.64+0x120], R12 ;  /* 0x0001200c06000986 */ /* 0x0003e2000c101524 */
[----:B0-----:R-:W-:Y:S01]  /*12720*/  PRMT R11, R3, 0x7610, R11 ;  /* 0x00007610030b7816 */ /* 0x001fe2000000000b */
[----:B------:R-:W-:Y:S01]  /*12730*/  FMUL R3, R195, R2 ;  /* 0x00000002c3037220 */ /* 0x000fe20000400000 */
[C---:B------:R-:W-:Y:S01]  /*12740*/  ISETP.GT.AND P5, PT, R0.reuse, 0x99, P3 ;  /* 0x000000990000780c */ /* 0x040fe20001fa4270 */
[----:B------:R0:W-:Y:S01]  /*12750*/  @P1 STG.E.U16 desc[UR36][R6.64+0x122], R10 ;  /* 0x0001220a06001986 */ /* 0x0001e2000c101524 */
[----:B------:R-:W-:Y:S02]  /*12760*/  ISETP.GT.AND P1, PT, R0, 0x98, P2 ;  /* 0x000000980000780c */ /* 0x000fe40001724270 */
[----:B------:R-:W-:-:S02]  /*12770*/  F2FP.BF16.F32.PACK_AB R9, RZ, R9 ;  /* 0x00000009ff09723e */ /* 0x000fc400000010ff */
[----:B-1----:R-:W-:Y:S02]  /*12780*/  PRMT R12, R8, 0x7610, R12 ;  /* 0x00007610080c7816 */ /* 0x002fe4000000000c */
[----:B------:R-:W-:Y:S01]  /*12790*/  F2FP.BF16.F32.PACK_AB R8, RZ, R3 ;  /* 0x00000003ff08723e */ /* 0x000fe200000010ff */
[-C--:B------:R-:W-:Y:S01]  /*127a0*/  FMUL R3, R194, R2.reuse ;  /* 0x00000002c2037220 */ /* 0x080fe20000400000 */
[C---:B------:R-:W-:Y:S01]  /*127b0*/  ISETP.GT.AND P0, PT, R0.reuse, 0x99, P2 ;  /* 0x000000990000780c */ /* 0x040fe20001704270 */
[----:B------:R1:W-:Y:S01]  /*127c0*/  @P4 STG.E.U16 desc[UR36][R4.64+0x130], R11 ;  /* 0x0001300b04004986 */ /* 0x0003e2000c101524 */
[----:B------:R-:W-:Y:S02]  /*127d0*/  ISETP.GT.AND P4, PT, R0, 0xa0, P3 ;  /* 0x000000a00000780c */ /* 0x000fe40001f84270 */
[----:B------:R-:W-:Y:S02]  /*127e0*/  PRMT R13, R9, 0x7610, R13 ;  /* 0x00007610090d7816 */ /* 0x000fe4000000000d */
[----:B------:R-:W-:Y:S01]  /*127f0*/  F2FP.BF16.F32.PACK_AB R9, RZ, R3 ;  /* 0x00000003ff09723e */ /* 0x000fe200000010ff */
[-C--:B------:R-:W-:Y:S01]  /*12800*/  FMUL R3, R192, R2.reuse ;  /* 0x00000002c0037220 */ /* 0x080fe20000400000 */
[----:B------:R-:W-:Y:S01]  /*12810*/  PRMT R14, R8, 0x7610, R14 ;  /* 0x00007610080e7816 */ /* 0x000fe2000000000e */
[----:B------:R-:W-:Y:S01]  /*12820*/  FMUL R8, R193, R2 ;  /* 0x00000002c1087220 */ /* 0x000fe20000400000 */
[----:B------:R2:W-:Y:S01]  /*12830*/  @P5 STG.E.U16 desc[UR36][R4.64+0x132], R12 ;  /* 0x0001320c04005986 */ /* 0x0005e2000c101524 */
[----:B------:R-:W-:-:S02]  /*12840*/  ISETP.GT.AND P5, PT, R0, 0xa1, P3 ;  /* 0x000000a10000780c */ /* 0x000fc40001fa4270 */
[----:B------:R-:W-:Y:S01]  /*12850*/  F2FP.BF16.F32.PACK_AB R3, RZ, R3 ;  /* 0x00000003ff03723e */ /* 0x000fe200000010ff */
[----:B------:R-:W-:Y:S01]  /*12860*/  @P1 STG.E.U16 desc[UR36][R6.64+0x130], R13 ;  /* 0x0001300d06001986 */ /* 0x000fe2000c101524 */
[----:B0-----:R-:W-:Y:S01]  /*12870*/  F2FP.BF16.F32.PACK_AB R10, RZ, R8 ;  /* 0x00000008ff0a723e */ /* 0x001fe200000010ff */
[-C--:B------:R-:W-:Y:S01]  /*12880*/  FMUL R8, R191, R2.reuse ;  /* 0x00000002bf087220 */ /* 0x080fe20000400000 */
[----:B-1----:R-:W-:Y:S01]  /*12890*/  PRMT R11, R3, 0x7610, R11 ;  /* 0x00007610030b7816 */ /* 0x002fe2000000000b */
[----:B------:R-:W-:Y:S01]  /*128a0*/  @P0 STG.E.U16 desc[UR36][R6.64+0x132], R14 ;  /* 0x0001320e06000986 */ /* 0x000fe2000c101524 */
[----:B------:R-:W-:Y:S01]  /*128b0*/  ISETP.GT.AND P0, PT, R0, 0xa0, P2 ;  /* 0x000000a00000780c */ /* 0x000fe20001704270 */
[----:B------:R-:W-:Y:S01]  /*128c0*/  FMUL R3, R190, R2 ;  /* 0x00000002be037220 */ /* 0x000fe20000400000 */
[C---:B------:R-:W-:Y:S01]  /*128d0*/  ISETP.GT.AND P1, PT, R0.reuse, 0xa1, P2 ;  /* 0x000000a10000780c */ /* 0x040fe20001724270 */
[----:B------:R0:W-:Y:S01]  /*128e0*/  @P4 STG.E.U16 desc[UR36][R4.64+0x140], R9 ;  /* 0x0001400904004986 */ /* 0x0001e2000c101524 */
[----:B------:R-:W-:-:S02]  /*128f0*/  ISETP.GT.AND P4, PT, R0, 0xa8, P3 ;  /* 0x000000a80000780c */ /* 0x000fc40001f84270 */
[----:B------:R-:W-:Y:S01]  /*12900*/  F2FP.BF16.F32.PACK_AB R8, RZ, R8 ;  /* 0x00000008ff08723e */ /* 0x000fe200000010ff */
[----:B------:R1:W-:Y:S03]  /*12910*/  @P5 STG.E.U16 desc[UR36][R4.64+0x142], R10 ;  /* 0x0001420a04005986 */ /* 0x0003e6000c101524 */
[----:B--2---:R-:W-:Y:S02]  /*12920*/  PRMT R12, R8, 0x7610, R12 ;  /* 0x00007610080c7816 */ /* 0x004fe4000000000c */
[----:B0-----:R-:W-:Y:S01]  /*12930*/  F2FP.BF16.F32.PACK_AB R9, RZ, R3 ;  /* 0x00000003ff09723e */ /* 0x001fe200000010ff */
[-C--:B------:R-:W-:Y:S01]  /*12940*/  FMUL R3, R189, R2.reuse ;  /* 0x00000002bd037220 */ /* 0x080fe20000400000 */
[-C--:B------:R-:W-:Y:S02]  /*12950*/  FMUL R8, R188, R2.reuse ;  /* 0x00000002bc087220 */ /* 0x080fe40000400000 */
[----:B-1----:R-:W-:Y:S01]  /*12960*/  PRMT R10, R9, 0x7610, R10 ;  /* 0x00007610090a7816 */ /* 0x002fe2000000000a */
[----:B------:R0:W-:Y:S01]  /*12970*/  @P0 STG.E.U16 desc[UR36][R6.64+0x140], R11 ;  /* 0x0001400b06000986 */ /* 0x0001e2000c101524 */
[----:B------:R-:W-:Y:S01]  /*12980*/  F2FP.BF16.F32.PACK_AB R3, RZ, R3 ;  /* 0x00000003ff03723e */ /* 0x000fe200000010ff */
[----:B------:R-:W-:Y:S01]  /*12990*/  FMUL R9, R187, R2 ;  /* 0x00000002bb097220 */ /* 0x000fe20000400000 */
[C---:B------:R-:W-:Y:S01]  /*129a0*/  ISETP.GT.AND P5, PT, R0.reuse, 0xa9, P3 ;  /* 0x000000a90000780c */ /* 0x040fe20001fa4270 */
[----:B------:R1:W-:Y:S01]  /*129b0*/  @P1 STG.E.U16 desc[UR36][R6.64+0x142], R12 ;  /* 0x0001420c06001986 */ /* 0x0003e2000c101524 */
[----:B------:R-:W-:-:S03]  /*129c0*/  ISETP.GT.AND P1, PT, R0, 0xa8, P2 ;  /* 0x000000a80000780c */ /* 0x000fc60001724270 */
[----:B------:R-:W-:Y:S01]  /*129d0*/  @P4 STG.E.U16 desc[UR36][R4.64+0x150], R10 ;  /* 0x0001500a04004986 */ /* 0x000fe2000c101524 */
[----:B------:R-:W-:Y:S02]  /*129e0*/  ISETP.GT.AND P4, PT, R0, 0xa9, P2 ;  /* 0x000000a90000780c */ /* 0x000fe40001784270 */
[----:B------:R-:W-:Y:S02]  /*129f0*/  F2FP.BF16.F32.PACK_AB R8, RZ, R8 ;  /* 0x00000008ff08723e */ /* 0x000fe400000010ff */
[----:B0-----:R-:W-:Y:S01]  /*12a00*/  PRMT R11, R3, 0x7610, R11 ;  /* 0x00007610030b7816 */ /* 0x001fe2000000000b */
[-C--:B------:R-:W-:Y:S01]  /*12a10*/  FMUL R3, R186, R2.reuse ;  /* 0x00000002ba037220 */ /* 0x080fe20000400000 */
[----:B------:R-:W-:Y:S02]  /*12a20*/  F2FP.BF16.F32.PACK_AB R9, RZ, R9 ;  /* 0x00000009ff09723e */ /* 0x000fe400000010ff */
[----:B-1----:R-:W-:Y:S02]  /*12a30*/  PRMT R12, R8, 0x7610, R12 ;  /* 0x00007610080c7816 */ /* 0x002fe4000000000c */
[----:B------:R-:W-:Y:S01]  /*12a40*/  F2FP.BF16.F32.PACK_AB R8, RZ, R3 ;  /* 0x00000003ff08723e */ /* 0x000fe200000010ff */
[----:B------:R-:W-:Y:S01]  /*12a50*/  FMUL R3, R185, R2 ;  /* 0x00000002b9037220 */ /* 0x000fe20000400000 */
[----:B------:R-:W-:Y:S01]  /*12a60*/  PRMT R13, R9, 0x7610, R13 ;  /* 0x00007610090d7816 */ /* 0x000fe2000000000d */
[----:B------:R0:W-:Y:S01]  /*12a70*/  @P5 STG.E.U16 desc[UR36][R4.64+0x152], R11 ;  /* 0x0001520b04005986 */ /* 0x0001e2000c101524 */
[----:B------:R-:W-:-:S02]  /*12a80*/  ISETP.GT.AND P0, PT, R0, 0xb0, P3 ;  /* 0x000000b00000780c */ /* 0x000fc40001f04270 */
        /* <DEDUP_REMOVED lines=26> */
[----:B------:R-:W-:Y:S02]  /*12c30*/  ISETP.GT.AND P1, PT, R0, 0xb8, P2 ;  /* 0x000000b80000780c */ /* 0x000fe40001724270 */
[----:B------:R-:W-:Y:S02]  /*12c40*/  F2FP.BF16.F32.PACK_AB R8, RZ, R8 ;  /* 0x00000008ff08723e */ /* 0x000fe400000010ff */
[----:B0-----:R-:W-:Y:S01]  /*12c50*/  PRMT R10, R9, 0x7610, R10 ;  /* 0x00007610090a7816 */ /* 0x001fe2000000000a */
[-C--:B------:R-:W-:Y:S01]  /*12c60*/  FMUL R9, R178, R2.reuse ;  /* 0x00000002b2097220 */ /* 0x080fe20000400000 */
[----:B-1----:R-:W-:Y:S01]  /*12c70*/  PRMT R11, R3, 0x7610, R11 ;  /* 0x00007610030b7816 */ /* 0x002fe2000000000b */
[----:B------:R-:W-:Y:S01]  /*12c80*/  FMUL R3, R177, R2 ;  /* 0x00000002b1037220 */ /* 0x000fe20000400000 */
[----:B------:R0:W-:Y:S02]  /*12c90*/  @P5 STG.E.U16 desc[UR36][R4.64+0x170], R12 ;  /* 0x0001700c04005986 */ /* 0x0001e4000c101524 */
[----:B------:R-:W-:-:S02]  /*12ca0*/  F2FP.BF16.F32.PACK_AB R9, RZ, R9 ;  /* 0x00000009ff09723e */ /* 0x000fc400000010ff */
[C---:B------:R-:W-:Y:S02]  /*12cb0*/  ISETP.GT.AND P4, PT, R0.reuse, 0xb9, P2 ;  /* 0x000000b90000780c */ /* 0x040fe40001784270 */
[----:B------:R-:W-:Y:S02]  /*12cc0*/  ISETP.GT.AND P5, PT, R0, 0xc0, P3 ;  /* 0x000000c00000780c */ /* 0x000fe40001fa4270 */
[----:B0-----:R-:W-:Y:S02]  /*12cd0*/  PRMT R12, R8, 0x7610, R12 ;  /* 0x00007610080c7816 */ /* 0x001fe4000000000c */
[----:B------:R-:W-:Y:S01]  /*12ce0*/  F2FP.BF16.F32.PACK_AB R8, RZ, R3 ;  /* 0x00000003ff08723e */ /* 0x000fe200000010ff */
[----:B------:R-:W-:Y:S01]  /*12cf0*/  FMUL R3, R176, R2 ;  /* 0x00000002b0037220 */ /* 0x000fe20000400000 */
[----:B------:R-:W-:Y:S01]  /*12d00*/  PRMT R13, R9, 0x7610, R13 ;  /* 0x00007610090d7816 */ /* 0x000fe2000000000d */
[----:B------:R0:W-:Y:S01]  /*12d10*/  @P6 STG.E.U16 desc[UR36][R4.64+0x172], R10 ;  /* 0x0001720a04006986 */ /* 0x0001e2000c101524 */
[----:B------:R-:W-:-:S02]  /*12d20*/  ISETP.GT.AND P0, PT, R0, 0xc1, P3 ;  /* 0x000000c10000780c */ /* 0x000fc40001f04270 */
[----:B------:R-:W-:Y:S01]  /*12d30*/  F2FP.BF16.F32.PACK_AB R9, RZ, R3 ;  /* 0x00000003ff09723e */ /* 0x000fe200000010ff */
[----:B------:R1:W-:Y:S01]  /*12d40*/  @P1 STG.E.U16 desc[UR36][R6.64+0x170], R11 ;  /* 0x0001700b06001986 */ /* 0x0003e2000c101524 */
[-C--:B------:R-:W-:Y:S01]  /*12d50*/  FMUL R3, R174, R2.reuse ;  /* 0x00000002ae037220 */ /* 0x080fe20000400000 */
[----:B------:R-:W-:Y:S02]  /*12d60*/  ISETP.GT.AND P1, PT, R0, 0xc0, P2 ;  /* 0x000000c00000780c */ /* 0x000fe40001724270 */
        /* <DEDUP_REMOVED lines=40> */
[C---:B------:R-:W-:Y:S01]  /*12ff0*/  ISETP.GT.AND P0, PT, R0.reuse, 0xd0, P2 ;  /* 0x000000d00000780c */ /* 0x040fe20001704270 */
        /* <DEDUP_REMOVED lines=11> */
[----:B------:R-:W-:Y:S01]  /*130b0*/  ISETP.GT.AND P5, PT, R0, 0xd9, P3 ;  /* 0x000000d90000780c */ /* 0x000fe20001fa4270 */
[----:B------:R-:W-:Y:S01]  /*130c0*/  FMUL R8, R164, R2 ;  /* 0x00000002a4087220 */ /* 0x000fe20000400000 */
[----:B------:R-:W-:Y:S01]  /*130d0*/  @P0 STG.E.U16 desc[UR36][R6.64+0x1a0], R14 ;  /* 0x0001a00e06000986 */ /* 0x000fe2000c101524 */
[----:B------:R-:W-:-:S03]  /*130e0*/  ISETP.GT.AND P0, PT, R0, 0xd8, P2 ;  /* 0x000000d80000780c */ /* 0x000fc60001704270 */
[----:B------:R0:W-:Y:S01]  /*130f0*/  @P1 STG.E.U16 desc[UR36][R6.64+0x1a2], R9 ;  /* 0x0001a20906001986 */ /* 0x0001e2000c101524 */
[----:B------:R-:W-:Y:S02]  /*13100*/  F2FP.BF16.F32.PACK_AB R8, RZ, R8 ;  /* 0x00000008ff08723e */ /* 0x000fe400000010ff */
[----:B------:R-:W-:Y:S02]  /*13110*/  ISETP.GT.AND P1, PT, R0, 0xd9, P2 ;  /* 0x000000d90000780c */ /* 0x000fe40001724270 */
        /* <DEDUP_REMOVED lines=16> */
[----:B------:R1:W-:Y:S01]  /*13220*/  @P1 STG.E.U16 desc[UR36][R6.64+0x1b2], R10 ;  /* 0x0001b20a06001986 */ /* 0x0003e2000c101524 */
[C---:B------:R-:W-:Y:S02]  /*13230*/  ISETP.GT.AND P1, PT, R0.reuse, 0xe0, P2 ;  /* 0x000000e00000780c */ /* 0x040fe40001724270 */
[----:B------:R-:W-:Y:S02]  /*13240*/  ISETP.GT.AND P0, PT, R0, 0xe1, P2 ;  /* 0x000000e10000780c */ /* 0x000fe40001704270 */
[----:B0-----:R-:W-:Y:S02]  /*13250*/  PRMT R12, R8, 0x7610, R12 ;  /* 0x00007610080c7816 */ /* 0x001fe4000000000c */
[----:B------:R-:W-:Y:S01]  /*13260*/  F2FP.BF16.F32.PACK_AB R8, RZ, R3 ;  /* 0x00000003ff08723e */ /* 0x000fe200000010ff */
[----:B------:R-:W-:Y:S01]  /*13270*/  FMUL R3, R157, R2 ;  /* 0x000000029d037220 */ /* 0x000fe20000400000 */
[----:B------:R0:W-:Y:S01]  /*13280*/  @P4 STG.E.U16 desc[UR36][R4.64+0x1c0], R11 ;  /* 0x0001c00b04004986 */ /* 0x0001e2000c101524 */
[----:B-1----:R-:W-:-:S02]  /*13290*/  PRMT R10, R9, 0x7610, R10 ;  /* 0x00007610090a7816 */ /* 0x002fc4000000000a */
[----:B------:R-:W-:Y:S01]  /*132a0*/  PRMT R13, R8, 0x7610, R13 ;  /* 0x00007610080d7816 */ /* 0x000fe2000000000d */
[----:B------:R-:W-:Y:S01]  /*132b0*/  @P5 STG.E.U16 desc[UR36][R4.64+0x1c2], R12 ;  /* 0x0001c20c04005986 */ /* 0x000fe2000c101524 */
[-C--:B------:R-:W-:Y:S01]  /*132c0*/  FMUL R8, R156, R2.reuse ;  /* 0x000000029c087220 */ /* 0x080fe20000400000 */
[C---:B------:R-:W-:Y:S02]  /*132d0*/  ISETP.GT.AND P4, PT, R0.reuse, 0xe8, P3 ;  /* 0x000000e80000780c */ /* 0x040fe40001f84270 */
[----:B------:R-:W-:Y:S01]  /*132e0*/  F2FP.BF16.F32.PACK_AB R9, RZ, R3 ;  /* 0x00000003ff09723e */ /* 0x000fe200000010ff */
[----:B------:R-:W-:Y:S01]  /*132f0*/  FMUL R3, R155, R2 ;  /* 0x000000029b037220 */ /* 0x000fe20000400000 */
[C---:B------:R-:W-:Y:S02]  /*13300*/  ISETP.GT.AND P5, PT, R0.reuse, 0xe9, P3 ;  /* 0x000000e90000780c */ /* 0x040fe40001fa4270 */
[----:B------:R-:W-:Y:S02]  /*13310*/  ISETP.GT.AND P6, PT, R0, 0xe8, P2 ;  /* 0x000000e80000780c */ /* 0x000fe400017c4270 */
[----:B------:R-:W-:Y:S01]  /*13320*/  F2FP.BF16.F32.PACK_AB R8, RZ, R8 ;  /* 0x00000008ff08723e */ /* 0x000fe200000010ff */
[----:B------:R1:W-:Y:S01]  /*13330*/  @P1 STG.E.U16 desc[UR36][R6.64+0x1c0], R10 ;  /* 0x0001c00a06001986 */ /* 0x0003e2000c101524 */
[----:B------:R-:W-:-:S02]  /*13340*/  F2FP.BF16.F32.PACK_AB R3, RZ, R3 ;  /* 0x00000003ff03723e */ /* 0x000fc400000010ff */
[C---:B------:R-:W-:Y:S01]  /*13350*/  ISETP.GT.AND P1, PT, R17.reuse, 0x80, PT ;  /* 0x000000801100780c */ /* 0x040fe20003f24270 */
[----:B------:R2:W-:Y:S01]  /*13360*/  @P0 STG.E.U16 desc[UR36][R6.64+0x1c2], R13 ;  /* 0x0001c20d06000986 */ /* 0x0005e2000c101524 */
[----:B------:R-:W-:Y:S02]  /*13370*/  ISETP.GT.AND P0, PT, R17, 0x88, PT ;  /* 0x000000881100780c */ /* 0x000fe40003f04270 */
[----:B0-----:R-:W-:Y:S02]  /*13380*/  PRMT R11, R8, 0x7610, R11 ;  /* 0x00007610080b7816 */ /* 0x001fe4000000000b */
[----:B------:R-:W-:Y:S02]  /*13390*/  PRMT R17, R3, 0x7610, R17 ;  /* 0x0000761003117816 */ /* 0x000fe40000000011 */
[----:B-1----:R-:W-:Y:S01]  /*133a0*/  PRMT R10, R9, 0x7610, R10 ;  /* 0x00007610090a7816 */ /* 0x002fe2000000000a */
[----:B------:R-:W-:-:S04]  /*133b0*/  FMUL R3, R154, R2 ;  /* 0x000000029a037220 */ /* 0x000fc80000400000 */
[----:B------:R-:W-:Y:S01]  /*133c0*/  @P4 STG.E.U16 desc[UR36][R4.64+0x1d0], R10 ;  /* 0x0001d00a04004986 */ /* 0x000fe2000c101524 */
[----:B------:R-:W-:-:S03]  /*133d0*/  ISETP.GT.AND P4, PT, R0, 0xe9, P2 ;  /* 0x000000e90000780c */ /* 0x000fc60001784270 */
[----:B------:R0:W-:Y:S01]  /*133e0*/  @P5 STG.E.U16 desc[UR36][R4.64+0x1d2], R11 ;  /* 0x0001d20b04005986 */ /* 0x0001e2000c101524 */
[----:B------:R-:W-:-:S03]  /*133f0*/  ISETP.GT.AND P5, PT, R0, 0xf0, P3 ;  /* 0x000000f00000780c */ /* 0x000fc60001fa4270 */
[----:B------:R-:W-:Y:S01]  /*13400*/  @P6 STG.E.U16 desc[UR36][R6.64+0x1d0], R17 ;  /* 0x0001d01106006986 */ /* 0x000fe2000c101524 */
[----:B------:R-:W-:Y:S01]  /*13410*/  ISETP.GT.AND P6, PT, R0, 0xf1, P3 ;  /* 0x000000f10000780c */ /* 0x000fe20001fc4270 */
[-C--:B------:R-:W-:Y:S01]  /*13420*/  FMUL R8, R153, R2.reuse ;  /* 0x0000000299087220 */ /* 0x080fe20000400000 */
[----:B------:R-:W-:Y:S01]  /*13430*/  FMUL R9, R152, R2 ;  /* 0x0000000298097220 */ /* 0x000fe20000400000 */
[----:B--2---:R-:W-:-:S03]  /*13440*/  F2FP.BF16.F32.PACK_AB R13, RZ, R3 ;  /* 0x00000003ff0d723e */ /* 0x004fc600000010ff */
[----:B------:R-:W-:Y:S02]  /*13450*/  F2FP.BF16.F32.PACK_AB R14, RZ, R8 ;  /* 0x00000008ff0e723e */ /* 0x000fe400000010ff */
[----:B------:R-:W-:Y:S01]  /*13460*/  F2FP.BF16.F32.PACK_AB R15, RZ, R9 ;  /* 0x00000009ff0f723e */ /* 0x000fe200000010ff */
[----:B------:R-:W-:Y:S01]  /*13470*/  @P4 STG.E.U16 desc[UR36][R6.64+0x1d2], R13 ;  /* 0x0001d20d06004986 */ /* 0x000fe2000c101524 */
[----:B------:R-:W-:-:S03]  /*13480*/  ISETP.GT.AND P4, PT, R0, 0xf1, P2 ;  /* 0x000000f10000780c */ /* 0x000fc60001784270 */
[----:B------:R-:W-:Y:S04]  /*13490*/  @P5 STG.E.U16 desc[UR36][R4.64+0x1e0], R14 ;  /* 0x0001e00e04005986 */ /* 0x000fe8000c101524 */
[----:B------:R-:W-:Y:S01]  /*134a0*/  @P6 STG.E.U16 desc[UR36][R4.64+0x1e2], R15 ;  /* 0x0001e20f04006986 */ /* 0x000fe2000c101524 */
[----:B------:R-:W-:Y:S01]  /*134b0*/  ISETP.GT.AND P6, PT, R0, 0xf0, P2 ;  /* 0x000000f00000780c */ /* 0x000fe200017c4270 */
[-C--:B0-----:R-:W-:Y:S01]  /*134c0*/  FMUL R11, R23, R2.reuse ;  /* 0x00000002170b7220 */ /* 0x081fe20000400000 */
[----:B------:R-:W-:-:S04]  /*134d0*/  FMUL R12, R22, R2 ;  /* 0x00000002160c7220 */ /* 0x000fc80000400000 */
[----:B------:R-:W-:Y:S02]  /*134e0*/  F2FP.BF16.F32.PACK_AB R11, RZ, R11 ;  /* 0x0000000bff0b723e */ /* 0x000fe400000010ff */
[----:B------:R-:W-:Y:S02]  /*134f0*/  F2FP.BF16.F32.PACK_AB R12, RZ, R12 ;  /* 0x0000000cff0c723e */ /* 0x000fe400000010ff */
[C---:B------:R-:W-:Y:S02]  /*13500*/  ISETP.GT.AND P5, PT, R0.reuse, 0xf8, P3 ;  /* 0x000000f80000780c */ /* 0x040fe40001fa4270 */
[----:B------:R-:W-:Y:S01]  /*13510*/  ISETP.GT.AND P3, PT, R0, 0xf9, P3 ;  /* 0x000000f90000780c */ /* 0x000fe20001f64270 */
[----:B------:R-:W-:Y:S01]  /*13520*/  @P6 STG.E.U16 desc[UR36][R6.64+0x1e0], R11 ;  /* 0x0001e00b06006986 */ /* 0x000fe2000c101524 */
[----:B------:R-:W-:-:S03]  /*13530*/  FMUL R10, R21, R2 ;  /* 0x00000002150a7220 */ /* 0x000fc60000400000 */
[----:B------:R0:W-:Y:S01]  /*13540*/  @P4 STG.E.U16 desc[UR36][R6.64+0x1e2], R12 ;  /* 0x0001e20c06004986 */ /* 0x0001e2000c101524 */
[----:B------:R-:W-:Y:S01]  /*13550*/  ISETP.GT.AND P4, PT, R0, 0xf8, P2 ;  /* 0x000000f80000780c */ /* 0x000fe20001784270 */
[-C--:B------:R-:W-:Y:S01]  /*13560*/  FMUL R9, R20, R2.reuse ;  /* 0x0000000214097220 */ /* 0x080fe20000400000 */
[-C--:B------:R-:W-:Y:S01]  /*13570*/  FMUL R8, R18, R2.reuse ;  /* 0x0000000212087220 */ /* 0x080fe20000400000 */
[----:B------:R-:W-:Y:S01]  /*13580*/  FMUL R3, R19, R2 ;  /* 0x0000000213037220 */ /* 0x000fe20000400000 */
[----:B------:R-:W-:Y:S02]  /*13590*/  F2FP.BF16.F32.PACK_AB R10, RZ, R10 ;  /* 0x0000000aff0a723e */ /* 0x000fe400000010ff */
[----:B------:R-:W-:Y:S02]  /*135a0*/  ISETP.GT.AND P2, PT, R0, 0xf9, P2 ;  /* 0x000000f90000780c */ /* 0x000fe40001744270 */
[----:B------:R-:W-:Y:S02]  /*135b0*/  F2FP.BF16.F32.PACK_AB R9, RZ, R9 ;  /* 0x00000009ff09723e */ /* 0x000fe400000010ff */
[----:B------:R-:W-:-:S02]  /*135c0*/  F2FP.BF16.F32.PACK_AB R8, RZ, R8 ;  /* 0x00000008ff08723e */ /* 0x000fc400000010ff */
[----:B------:R-:W-:Y:S01]  /*135d0*/  F2FP.BF16.F32.PACK_AB R3, RZ, R3 ;  /* 0x00000003ff03723e */ /* 0x000fe200000010ff */
[----:B------:R-:W-:Y:S01]  /*135e0*/  @P5 STG.E.U16 desc[UR36][R4.64+0x1f0], R10 ;  /* 0x0001f00a04005986 */ /* 0x000fe2000c101524 */
[----:B0-----:R-:W-:Y:S01]  /*135f0*/  PRMT R12, R8, 0x7610, R12 ;  /* 0x00007610080c7816 */ /* 0x001fe2000000000c */
[----:B------:R-:W-:Y:S01]  /*13600*/  @P4 IMAD.MOV.U32 R8, RZ, RZ, R6 ;  /* 0x000000ffff084224 */ /* 0x000fe200078e0006 */
[----:B------:R-:W-:Y:S01]  /*13610*/  PRMT R11, R3, 0x7610, R11 ;  /* 0x00007610030b7816 */ /* 0x000fe2000000000b */
[----:B------:R0:W-:Y:S01]  /*13620*/  @P3 STG.E.U16 desc[UR36][R4.64+0x1f2], R9 ;  /* 0x0001f20904003986 */ /* 0x0001e2000c101524 */
[----:B------:R-:W-:Y:S02]  /*13630*/  USHF.L.U32 UR12, UR8, 0x8, URZ ;  /* 0x00000008080c7899 */ /* 0x000fe4000800063f */
[----:B------:R-:W-:Y:S01]  /*13640*/  USHF.L.U64.HI UR11, UR8, 0x8, UR9 ;  /* 0x00000008080b7899 */ /* 0x000fe20008010209 */
[----:B0-----:R-:W-:-:S03]  /*13650*/  @P4 IMAD.MOV.U32 R9, RZ, RZ, R7 ;  /* 0x000000ffff094224 */ /* 0x001fc600078e0007 */
[----:B------:R-:W-:Y:S02]  /*13660*/  IMAD.U32 R3, RZ, RZ, UR12 ;  /* 0x0000000cff037e24 */ /* 0x000fe4000f8e00ff */
[----:B------:R0:W-:Y:S01]  /*13670*/  @P4 STG.E.U16 desc[UR36][R8.64+0x1f0], R11 ;  /* 0x0001f00b08004986 */ /* 0x0001e2000c101524 */
[C---:B------:R-:W-:Y:S02]  /*13680*/  ISETP.GT.AND P3, PT, R0.reuse, RZ, P1 ;  /* 0x000000ff0000720c */ /* 0x040fe40000f64270 */
[----:B------:R-:W-:Y:S01]  /*13690*/  ISETP.GT.AND P4, PT, R0, 0x1, P1 ;  /* 0x000000010000780c */ /* 0x000fe20000f84270 */
[-C--:B------:R-:W-:Y:S01]  /*136a0*/  FMUL R24, R24, R2.reuse ;  /* 0x0000000218187220 */ /* 0x080fe20000400000 */
[----:B------:R-:W-:Y:S01]  /*136b0*/  FMUL R25, R25, R2 ;  /* 0x0000000219197220 */ /* 0x000fe20000400000 */
[----:B0-----:R-:W-:Y:S01]  /*136c0*/  @P2 IMAD.MOV.U32 R8, RZ, RZ, R6 ;  /* 0x000000ffff082224 */ /* 0x001fe200078e0006 */
[----:B------:R-:W-:Y:S01]  /*136d0*/  @P2 MOV R9, R7 ;  /* 0x0000000700092202 */ /* 0x000fe20000000f00 */
[----:B------:R-:W-:-:S04]  /*136e0*/  IMAD.U32 R7, RZ, RZ, UR11 ;  /* 0x0000000bff077e24 */ /* 0x000fc8000f8e00ff */
[----:B------:R0:W-:Y:S01]  /*136f0*/  @P2 STG.E.U16 desc[UR36][R8.64+0x1f2], R12 ;  /* 0x0001f20c08002986 */ /* 0x0001e2000c101524 */
[C---:B------:R-:W-:Y:S02]  /*13700*/  IADD3 R6, P2, P6, R4.reuse, UR5, R3 ;  /* 0x0000000504067c10 */ /* 0x040fe4000fe5e003 */
[----:B------:R-:W-:Y:S02]  /*13710*/  IADD3 R4, P5, R4, UR12, RZ ;  /* 0x0000000c04047c10 */ /* 0x000fe4000ffbe0ff */
[C---:B------:R-:W-:Y:S02]  /*13720*/  IADD3.X R7, R5.reuse, UR4, R7, P2, P6 ;  /* 0x0000000405077c10 */ /* 0x040fe400097ec407 */
[----:B------:R-:W-:Y:S02]  /*13730*/  F2FP.BF16.F32.PACK_AB R24, RZ, R24 ;  /* 0x00000018ff18723e */ /* 0x000fe400000010ff */
[----:B------:R-:W-:Y:S02]  /*13740*/  IADD3.X R5, R5, UR11, RZ, P5, !PT ;  /* 0x0000000b05057c10 */ /* 0x000fe4000affe4ff */
[----:B------:R-:W-:-:S02]  /*13750*/  F2FP.BF16.F32.PACK_AB R25, RZ, R25 ;  /* 0x00000019ff19723e */ /* 0x000fc400000010ff */
[C---:B------:R-:W-:Y:S01]  /*13760*/  ISETP.GT.AND P2, PT, R0.reuse, RZ, P0 ;  /* 0x000000ff0000720c */ /* 0x040fe20000744270 */
[----:B------:R-:W-:Y:S01]  /*13770*/  @P3 STG.E.U16 desc[UR36][R4.64], R24 ;  /* 0x0000001804003986 */ /* 0x000fe2000c101524 */
[----:B------:R-:W-:Y:S01]  /*13780*/  ISETP.GT.AND P3, PT, R0, 0x1, P0 ;  /* 0x000000010000780c */ /* 0x000fe20000764270 */
[-C--:B------:R-:W-:Y:S02]  /*13790*/  FMUL R26, R26, R2.reuse ;  /* 0x000000021a1a7220 */ /* 0x080fe40000400000 */
[----:B------:R-:W-:Y:S01]  /*137a0*/  @P4 STG.E.U16 desc[UR36][R4.64+0x2], R25 ;  /* 0x0000021904004986 */ /* 0x000fe2000c101524 */
[----:B------:R-:W-:Y:S01]  /*137b0*/  ISETP.GT.AND P4, PT, R0, 0x8, P1 ;  /* 0x000000080000780c */ /* 0x000fe20000f84270 */
[-C--:B------:R-:W-:Y:S01]  /*137c0*/  FMUL R27, R27, R2.reuse ;  /* 0x000000021b1b7220 */ /* 0x080fe20000400000 */
[----:B0-----:R-:W-:Y:S01]  /*137d0*/  IADD3 R8, P5, R4, UR5, RZ ;  /* 0x0000000504087c10 */ /* 0x001fe2000ffbe0ff */
[----:B------:R-:W-:Y:S01]  /*137e0*/  FMUL R28, R28, R2 ;  /* 0x000000021c1c7220 */ /* 0x000fe20000400000 */
[----:B------:R-:W-:-:S02]  /*137f0*/  F2FP.BF16.F32.PACK_AB R26, RZ, R26 ;  /* 0x0000001aff1a723e */ /* 0x000fc400000010ff */
[----:B------:R-:W-:Y:S02]  /*13800*/  IADD3.X R9, R5, UR4, RZ, P5, !PT ;  /* 0x0000000405097c10 */ /* 0x000fe4000affe4ff */
[----:B------:R-:W-:Y:S02]  /*13810*/  F2FP.BF16.F32.PACK_AB R27, RZ, R27 ;  /* 0x0000001bff1b723e */ /* 0x000fe400000010ff */
[----:B------:R-:W-:Y:S01]  /*13820*/  F2FP.BF16.F32.PACK_AB R28, RZ, R28 ;  /* 0x0000001cff1c723e */ /* 0x000fe200000010ff */
[----:B------:R-:W-:Y:S01]  /*13830*/  @P2 STG.E.U16 desc[UR36][R8.64], R26 ;  /* 0x0000001a08002986 */ /* 0x000fe2000c101524 */
[C---:B------:R-:W-:Y:S02]  /*13840*/  ISETP.GT.AND P5, PT, R0.reuse, 0x9, P1 ;  /* 0x000000090000780c */ /* 0x040fe40000fa4270 */
[C---:B------:R-:W-:Y:S01]  /*13850*/  ISETP.GT.AND P2, PT, R0.reuse, 0x8, P0 ;  /* 0x000000080000780c */ /* 0x040fe20000744270 */
[----:B------:R-:W-:Y:S01]  /*13860*/  @P3 STG.E.U16 desc[UR36][R8.64+0x2], R27 ;  /* 0x0000021b08003986 */ /* 0x000fe2000c101524 */
[-C--:B------:R-:W-:Y:S01]  /*13870*/  FMUL R29, R29, R2.reuse ;  /* 0x000000021d1d7220 */ /* 0x080fe20000400000 */
[----:B------:R-:W-:Y:S01]  /*13880*/  ISETP.GT.AND P3, PT, R0, 0x9, P0 ;  /* 0x000000090000780c */ /* 0x000fe20000764270 */
[-C--:B------:R-:W-:Y:S01]  /*13890*/  FMUL R30, R30, R2.reuse ;  /* 0x000000021e1e7220 */ /* 0x080fe20000400000 */
[----:B------:R-:W-:Y:S01]  /*138a0*/  @P4 STG.E.U16 desc[UR36][R4.64+0x10], R28 ;  /* 0x0000101c04004986 */ /* 0x000fe2000c101524 */
[----:B------:R-:W-:Y:S01]  /*138b0*/  ISETP.GT.AND P4, PT, R0, 0x10, P1 ;  /* 0x000000100000780c */ /* 0x000fe20000f84270 */
[-C--:B------:R-:W-:Y:S01]  /*138c0*/  FMUL R31, R31, R2.reuse ;  /* 0x000000021f1f7220 */ /* 0x080fe20000400000 */
[----:B------:R-:W-:Y:S01]  /*138d0*/  IADD3 R10, P6, R4, UR5, RZ ;  /* 0x00000005040a7c10 */ /* 0x000fe2000ffde0ff */
[----:B------:R-:W-:Y:S01]  /*138e0*/  FMUL R32, R32, R2 ;  /* 0x0000000220207220 */ /* 0x000fe20000400000 */
[----:B------:R-:W-:-:S02]  /*138f0*/  F2FP.BF16.F32.PACK_AB R29, RZ, R29 ;  /* 0x0000001dff1d723e */ /* 0x000fc400000010ff */
[----:B------:R-:W-:Y:S02]  /*13900*/  F2FP.BF16.F32.PACK_AB R30, RZ, R30 ;  /* 0x0000001eff1e723e */ /* 0x000fe400000010ff */
[----:B------:R-:W-:Y:S02]  /*13910*/  IADD3.X R11, R5, UR4, RZ, P6, !PT ;  /* 0x00000004050b7c10 */ /* 0x000fe4000b7fe4ff */
[----:B------:R-:W-:Y:S01]  /*13920*/  F2FP.BF16.F32.PACK_AB R31, RZ, R31 ;  /* 0x0000001fff1f723e */ /* 0x000fe200000010ff */
[----:B------:R-:W-:Y:S01]  /*13930*/  @P5 STG.E.U16 desc[UR36][R4.64+0x12], R29 ;  /* 0x0000121d04005986 */ /* 0x000fe2000c101524 */
[----:B------:R-:W-:Y:S02]  /*13940*/  F2FP.BF16.F32.PACK_AB R32, RZ, R32 ;  /* 0x00000020ff20723e */ /* 0x000fe400000010ff */
[C---:B------:R-:W-:Y:S01]  /*13950*/  ISETP.GT.AND P5, PT, R0.reuse, 0x11, P1 ;  /* 0x000000110000780c */ /* 0x040fe20000fa4270 */
[----:B------:R-:W-:Y:S01]  /*13960*/  @P2 STG.E.U16 desc[UR36][R10.64+0x10], R30 ;  /* 0x0000101e0a002986 */ /* 0x000fe2000c101524 */
[----:B------:R-:W-:Y:S01]  /*13970*/  ISETP.GT.AND P2, PT, R0, 0x10, P0 ;  /* 0x000000100000780c */ /* 0x000fe20000744270 */
[----:B------:R-:W-:-:S02]  /*13980*/  FMUL R33, R33, R2 ;  /* 0x0000000221217220 */ /* 0x000fc40000400000 */
[----:B------:R-:W-:Y:S01]  /*13990*/  @P3 STG.E.U16 desc[UR36][R6.64+0x12], R31 ;  /* 0x0000121f06003986 */ /* 0x000fe2000c101524 */
[----:B------:R-:W-:Y:S01]  /*139a0*/  ISETP.GT.AND P3, PT, R0, 0x11, P0 ;  /* 0x000000110000780c */ /* 0x000fe20000764270 */
[-C--:B------:R-:W-:Y:S02]  /*139b0*/  FMUL R34, R34, R2.reuse ;  /* 0x0000000222227220 */ /* 0x080fe40000400000 */
[----:B------:R-:W-:Y:S01]  /*139c0*/  @P4 STG.E.U16 desc[UR36][R4.64+0x20], R32 ;  /* 0x0000202004004986 */ /* 0x000fe2000c101524 */
[----:B------:R-:W-:Y:S01]  /*139d0*/  ISETP.GT.AND P4, PT, R0, 0x18, P1 ;  /* 0x000000180000780c */ /* 0x000fe20000f84270 */
[-C--:B------:R-:W-:Y:S01]  /*139e0*/  FMUL R35, R35, R2.reuse ;  /* 0x0000000223237220 */ /* 0x080fe20000400000 */
[----:B------:R-:W-:Y:S01]  /*139f0*/  FMUL R36, R36, R2 ;  /* 0x0000000224247220 */ /* 0x000fe20000400000 */
[----:B------:R-:W-:Y:S02]  /*13a00*/  F2FP.BF16.F32.PACK_AB R33, RZ, R33 ;  /* 0x00000021ff21723e */ /* 0x000fe400000010ff */
[----:B------:R-:W-:-:S02]  /*13a10*/  F2FP.BF16.F32.PACK_AB R34, RZ, R34 ;  /* 0x00000022ff22723e */ /* 0x000fc400000010ff */
[----:B------:R-:W-:Y:S01]  /*13a20*/  F2FP.BF16.F32.PACK_AB R35, RZ, R35 ;  /* 0x00000023ff23723e */ /* 0x000fe200000010ff */
[----:B------:R-:W-:Y:S01]  /*13a30*/  @P5 STG.E.U16 desc[UR36][R4.64+0x22], R33 ;  /* 0x0000222104005986 */ /* 0x000fe2000c101524 */
[----:B------:R-:W-:Y:S02]  /*13a40*/  F2FP.BF16.F32.PACK_AB R36, RZ, R36 ;  /* 0x00000024ff24723e */ /* 0x000fe400000010ff */
[C---:B------:R-:W-:Y:S01]  /*13a50*/  ISETP.GT.AND P5, PT, R0.reuse, 0x19, P1 ;  /* 0x000000190000780c */ /* 0x040fe20000fa4270 */
[----:B------:R-:W-:Y:S01]  /*13a60*/  @P2 STG.E.U16 desc[UR36][R6.64+0x20], R34 ;  /* 0x0000202206002986 */ /* 0x000fe2000c101524 */
[C---:B------:R-:W-:Y:S01]  /*13a70*/  ISETP.GT.AND P2, PT, R0.reuse, 0x18, P0 ;  /* 0x000000180000780c */ /* 0x040fe20000744270 */
[-C--:B------:R-:W-:Y:S02]  /*13a80*/  FMUL R37, R37, R2.reuse ;  /* 0x0000000225257220 */ /* 0x080fe40000400000 */
[----:B------:R-:W-:Y:S01]  /*13a90*/  @P3 STG.E.U16 desc[UR36][R6.64+0x22], R35 ;  /* 0x0000222306003986 */ /* 0x000fe2000c101524 */
[----:B------:R-:W-:Y:S01]  /*13aa0*/  ISETP.GT.AND P3, PT, R0, 0x19, P0 ;  /* 0x000000190000780c */ /* 0x000fe20000764270 */
[----:B------:R-:W-:-:S02]  /*13ab0*/  FMUL R38, R38, R2 ;  /* 0x0000000226267220 */ /* 0x000fc40000400000 */
[----:B------:R-:W-:Y:S01]  /*13ac0*/  @P4 STG.E.U16 desc[UR36][R4.64+0x30], R36 ;  /* 0x0000302404004986 */ /* 0x000fe2000c101524 */
[----:B------:R-:W-:Y:S01]  /*13ad0*/  ISETP.GT.AND P4, PT, R0, 0x20, P1 ;  /* 0x000000200000780c */ /* 0x000fe20000f84270 */
[-C--:B------:R-:W-:Y:S01]  /*13ae0*/  FMUL R39, R39, R2.reuse ;  /* 0x0000000227277220 */ /* 0x080fe20000400000 */
[----:B------:R-:W-:Y:S01]  /*13af0*/  FMUL R40, R40, R2 ;  /* 0x0000000228287220 */ /* 0x000fe20000400000 */
[----:B------:R-:W-:Y:S02]  /*13b00*/  F2FP.BF16.F32.PACK_AB R37, RZ, R37 ;  /* 0x00000025ff25723e */ /* 0x000fe400000010ff */
[----:B------:R-:W-:Y:S02]  /*13b10*/  F2FP.BF16.F32.PACK_AB R38, RZ, R38 ;  /* 0x00000026ff26723e */ /* 0x000fe400000010ff */
[----:B------:R-:W-:Y:S01]  /*13b20*/  F2FP.BF16.F32.PACK_AB R39, RZ, R39 ;  /* 0x00000027ff27723e */ /* 0x000fe200000010ff */
[----:B------:R-:W-:Y:S01]  /*13b30*/  @P5 STG.E.U16 desc[UR36][R4.64+0x32], R37 ;  /* 0x0000322504005986 */ /* 0x000fe2000c101524 */
[----:B------:R-:W-:-:S02]  /*13b40*/  F2FP.BF16.F32.PACK_AB R40, RZ, R40 ;  /* 0x00000028ff28723e */ /* 0x000fc400000010ff */
[C---:B------:R-:W-:Y:S01]  /*13b50*/  ISETP.GT.AND P5, PT, R0.reuse, 0x21, P1 ;  /* 0x000000210000780c */ /* 0x040fe20000fa4270 */
[----:B------:R-:W-:Y:S01]  /*13b60*/  @P2 STG.E.U16 desc[UR36][R6.64+0x30], R38 ;  /* 0x0000302606002986 */ /* 0x000fe2000c101524 */
[C---:B------:R-:W-:Y:S01]  /*13b70*/  ISETP.GT.AND P2, PT, R0.reuse, 0x20, P0 ;  /* 0x000000200000780c */ /* 0x040fe20000744270 */
[-C--:B------:R-:W-:Y:S02]  /*13b80*/  FMUL R41, R41, R2.reuse ;  /* 0x0000000229297220 */ /* 0x080fe40000400000 */
[----:B------:R-:W-:Y:S01]  /*13b90*/  @P3 STG.E.U16 desc[UR36][R6.64+0x32], R39 ;  /* 0x0000322706003986 */ /* 0x000fe2000c101524 */
[----:B------:R-:W-:Y:S01]  /*13ba0*/  ISETP.GT.AND P3, PT, R0, 0x21, P0 ;  /* 0x000000210000780c */ /* 0x000fe20000764270 */
[-C--:B------:R-:W-:Y:S02]  /*13bb0*/  FMUL R42, R42, R2.reuse ;  /* 0x000000022a2a7220 */ /* 0x080fe40000400000 */
[----:B------:R-:W-:Y:S01]  /*13bc0*/  @P4 STG.E.U16 desc[UR36][R4.64+0x40], R40 ;  /* 0x0000402804004986 */ /* 0x000fe2000c101524 */
[----:B------:R-:W-:Y:S01]  /*13bd0*/  ISETP.GT.AND P4, PT, R0, 0x28, P1 ;  /* 0x000000280000780c */ /* 0x000fe20000f84270 */
[-C--:B------:R-:W-:Y:S01]  /*13be0*/  FMUL R43, R43, R2.reuse ;  /* 0x000000022b2b7220 */ /* 0x080fe20000400000 */
[----:B------:R-:W-:Y:S01]  /*13bf0*/  FMUL R44, R44, R2 ;  /* 0x000000022c2c7220 */ /* 0x000fe20000400000 */
[----:B------:R-:W-:-:S02]  /*13c00*/  F2FP.BF16.F32.PACK_AB R41, RZ, R41 ;  /* 0x00000029ff29723e */ /* 0x000fc400000010ff */
[----:B------:R-:W-:Y:S02]  /*13c10*/  F2FP.BF16.F32.PACK_AB R42, RZ, R42 ;  /* 0x0000002aff2a723e */ /* 0x000fe400000010ff */
        /* <DEDUP_REMOVED lines=357> */
[----:B------:R-:W-:Y:S01]  /*15270*/  ISETP.GT.AND P2, PT, R0, 0xd8, P0 ;  /* 0x000000d80000780c */ /* 0x000fe20000744270 */
[-C--:B------:R-:W-:Y:S02]  /*15280*/  FMUL R133, R133, R2.reuse ;  /* 0x0000000285857220 */ /* 0x080fe40000400000 */
[----:B------:R-:W-:Y:S01]  /*15290*/  @P3 STG.E.U16 desc[UR36][R6.64+0x1a2], R131 ;  /* 0x0001a28306003986 */ /* 0x000fe2000c101524 */
[----:B------:R-:W-:-:S03]  /*152a0*/  FMUL R134, R134, R2 ;  /* 0x0000000286867220 */ /* 0x000fc60000400000 */
[----:B------:R-:W-:Y:S01]  /*152b0*/  @P4 STG.E.U16 desc[UR36][R4.64+0x1b0], R132 ;  /* 0x0001b08404004986 */ /* 0x000fe2000c101524 */
[C---:B------:R-:W-:Y:S01]  /*152c0*/  ISETP.GT.AND P4, PT, R0.reuse, 0xd9, P0 ;  /* 0x000000d90000780c */ /* 0x040fe20000784270 */
[----:B------:R-:W-:Y:S01]  /*152d0*/  FMUL R135, R135, R2 ;  /* 0x0000000287877220 */ /* 0x000fe20000400000 */
[----:B------:R-:W-:Y:S02]  /*152e0*/  F2FP.BF16.F32.PACK_AB R133, RZ, R133 ;  /* 0x00000085ff85723e */ /* 0x000fe400000010ff */
[----:B------:R-:W-:Y:S02]  /*152f0*/  F2FP.BF16.F32.PACK_AB R134, RZ, R134 ;  /* 0x00000086ff86723e */ /* 0x000fe400000010ff */
[----:B------:R-:W-:Y:S01]  /*15300*/  F2FP.BF16.F32.PACK_AB R135, RZ, R135 ;  /* 0x00000087ff87723e */ /* 0x000fe200000010ff */
[----:B------:R-:W-:Y:S01]  /*15310*/  @P5 STG.E.U16 desc[UR36][R4.64+0x1b2], R133 ;  /* 0x0001b28504005986 */ /* 0x000fe2000c101524 */
[----:B------:R-:W-:-:S03]  /*15320*/  ISETP.GT.AND P5, PT, R0, 0xe0, P1 ;  /* 0x000000e00000780c */ /* 0x000fc60000fa4270 */
[----:B------:R-:W-:Y:S01]  /*15330*/  @P2 STG.E.U16 desc[UR36][R6.64+0x1b0], R134 ;  /* 0x0001b08606002986 */ /* 0x000fe2000c101524 */
[----:B------:R-:W-:Y:S01]  /*15340*/  ISETP.GT.AND P2, PT, R0, 0xe1, P1 ;  /* 0x000000e10000780c */ /* 0x000fe20000f44270 */
[-C--:B------:R-:W-:Y:S01]  /*15350*/  FMUL R136, R136, R2.reuse ;  /* 0x0000000288887220 */ /* 0x080fe20000400000 */
[C---:B------:R-:W-:Y:S01]  /*15360*/  ISETP.GT.AND P3, PT, R0.reuse, 0xe0, P0 ;  /* 0x000000e00000780c */ /* 0x040fe20000764270 */
[----:B------:R-:W-:Y:S01]  /*15370*/  @P4 STG.E.U16 desc[UR36][R6.64+0x1b2], R135 ;  /* 0x0001b28706004986 */ /* 0x000fe2000c101524 */
[-C--:B------:R-:W-:Y:S01]  /*15380*/  FMUL R137, R137, R2.reuse ;  /* 0x0000000289897220 */ /* 0x080fe20000400000 */
[----:B------:R-:W-:Y:S01]  /*15390*/  ISETP.GT.AND P4, PT, R0, 0xe1, P0 ;  /* 0x000000e10000780c */ /* 0x000fe20000784270 */
[-C--:B------:R-:W-:Y:S01]  /*153a0*/  FMUL R138, R138, R2.reuse ;  /* 0x000000028a8a7220 */ /* 0x080fe20000400000 */
[----:B------:R-:W-:Y:S01]  /*153b0*/  FMUL R139, R139, R2 ;  /* 0x000000028b8b7220 */ /* 0x000fe20000400000 */
[----:B------:R-:W-:Y:S02]  /*153c0*/  F2FP.BF16.F32.PACK_AB R136, RZ, R136 ;  /* 0x00000088ff88723e */ /* 0x000fe400000010ff */
[----:B------:R-:W-:-:S02]  /*153d0*/  F2FP.BF16.F32.PACK_AB R137, RZ, R137 ;  /* 0x00000089ff89723e */ /* 0x000fc400000010ff */
[----:B------:R-:W-:Y:S02]  /*153e0*/  F2FP.BF16.F32.PACK_AB R138, RZ, R138 ;  /* 0x0000008aff8a723e */ /* 0x000fe400000010ff */
[----:B------:R-:W-:Y:S01]  /*153f0*/  F2FP.BF16.F32.PACK_AB R139, RZ, R139 ;  /* 0x0000008bff8b723e */ /* 0x000fe200000010ff */
[----:B------:R-:W-:Y:S01]  /*15400*/  @P5 STG.E.U16 desc[UR36][R4.64+0x1c0], R136 ;  /* 0x0001c08804005986 */ /* 0x000fe2000c101524 */
[----:B------:R-:W-:-:S03]  /*15410*/  ISETP.GT.AND P5, PT, R0, 0xe9, P1 ;  /* 0x000000e90000780c */ /* 0x000fc60000fa4270 */
[----:B------:R-:W-:Y:S01]  /*15420*/  @P2 STG.E.U16 desc[UR36][R4.64+0x1c2], R137 ;  /* 0x0001c28904002986 */ /* 0x000fe2000c101524 */
[C---:B------:R-:W-:Y:S02]  /*15430*/  ISETP.GT.AND P2, PT, R0.reuse, 0xe8, P1 ;  /* 0x000000e80000780c */ /* 0x040fe40000f44270 */
[C---:B------:R-:W-:Y:S01]  /*15440*/  ISETP.GT.AND P6, PT, R0.reuse, 0xe8, P0 ;  /* 0x000000e80000780c */ /* 0x040fe200007c4270 */
[----:B------:R-:W-:Y:S01]  /*15450*/  @P3 STG.E.U16 desc[UR36][R6.64+0x1c0], R138 ;  /* 0x0001c08a06003986 */ /* 0x000fe2000c101524 */
[----:B------:R-:W-:Y:S01]  /*15460*/  ISETP.GT.AND P3, PT, R0, 0xe9, P0 ;  /* 0x000000e90000780c */ /* 0x000fe20000764270 */
[-C--:B------:R-:W-:Y:S01]  /*15470*/  FMUL R140, R140, R2.reuse ;  /* 0x000000028c8c7220 */ /* 0x080fe20000400000 */
[-C--:B------:R-:W-:Y:S01]  /*15480*/  FMUL R141, R141, R2.reuse ;  /* 0x000000028d8d7220 */ /* 0x080fe20000400000 */
[----:B------:R-:W-:Y:S01]  /*15490*/  @P4 STG.E.U16 desc[UR36][R6.64+0x1c2], R139 ;  /* 0x0001c28b06004986 */ /* 0x000fe2000c101524 */
[----:B------:R-:W-:Y:S01]  /*154a0*/  ISETP.GT.AND P4, PT, R0, 0xf0, P1 ;  /* 0x000000f00000780c */ /* 0x000fe20000f84270 */
[-C--:B------:R-:W-:Y:S01]  /*154b0*/  FMUL R142, R142, R2.reuse ;  /* 0x000000028e8e7220 */ /* 0x080fe20000400000 */
[-C--:B------:R-:W-:Y:S01]  /*154c0*/  FMUL R143, R143, R2.reuse ;  /* 0x000000028f8f7220 */ /* 0x080fe20000400000 */
[----:B------:R-:W-:Y:S01]  /*154d0*/  FMUL R144, R144, R2 ;  /* 0x0000000290907220 */ /* 0x000fe20000400000 */
[----:B------:R-:W-:-:S02]  /*154e0*/  F2FP.BF16.F32.PACK_AB R140, RZ, R140 ;  /* 0x0000008cff8c723e */ /* 0x000fc400000010ff */
[----:B------:R-:W-:Y:S02]  /*154f0*/  F2FP.BF16.F32.PACK_AB R141, RZ, R141 ;  /* 0x0000008dff8d723e */ /* 0x000fe400000010ff */
[----:B------:R-:W-:Y:S02]  /*15500*/  F2FP.BF16.F32.PACK_AB R142, RZ, R142 ;  /* 0x0000008eff8e723e */ /* 0x000fe400000010ff */
[----:B------:R-:W-:Y:S02]  /*15510*/  F2FP.BF16.F32.PACK_AB R143, RZ, R143 ;  /* 0x0000008fff8f723e */ /* 0x000fe400000010ff */
[----:B------:R-:W-:Y:S01]  /*15520*/  F2FP.BF16.F32.PACK_AB R144, RZ, R144 ;  /* 0x00000090ff90723e */ /* 0x000fe200000010ff */
[----:B------:R-:W-:Y:S01]  /*15530*/  @P2 STG.E.U16 desc[UR36][R4.64+0x1d0], R140 ;  /* 0x0001d08c04002986 */ /* 0x000fe2000c101524 */
[----:B------:R-:W-:-:S03]  /*15540*/  ISETP.GT.AND P2, PT, R0, 0xf1, P1 ;  /* 0x000000f10000780c */ /* 0x000fc60000f44270 */
[----:B------:R-:W-:Y:S01]  /*15550*/  @P5 STG.E.U16 desc[UR36][R4.64+0x1d2], R141 ;  /* 0x0001d28d04005986 */ /* 0x000fe2000c101524 */
[----:B------:R-:W-:-:S03]  /*15560*/  ISETP.GT.AND P5, PT, R0, 0xf0, P0 ;  /* 0x000000f00000780c */ /* 0x000fc600007a4270 */
[----:B------:R-:W-:Y:S01]  /*15570*/  @P6 STG.E.U16 desc[UR36][R6.64+0x1d0], R142 ;  /* 0x0001d08e06006986 */ /* 0x000fe2000c101524 */
[----:B------:R-:W-:-:S03]  /*15580*/  FMUL R145, R145, R2 ;  /* 0x0000000291917220 */ /* 0x000fc60000400000 */
[----:B------:R-:W-:Y:S01]  /*15590*/  @P3 STG.E.U16 desc[UR36][R6.64+0x1d2], R143 ;  /* 0x0001d28f06003986 */ /* 0x000fe2000c101524 */
[----:B------:R-:W-:-:S03]  /*155a0*/  ISETP.GT.AND P3, PT, R0, 0xf8, P1 ;  /* 0x000000f80000780c */ /* 0x000fc60000f64270 */
[----:B------:R-:W-:Y:S01]  /*155b0*/  @P4 STG.E.U16 desc[UR36][R4.64+0x1e0], R144 ;  /* 0x0001e09004004986 */ /* 0x000fe2000c101524 */
[----:B------:R-:W-:Y:S01]  /*155c0*/  ISETP.GT.AND P4, PT, R0, 0xf1, P0 ;  /* 0x000000f10000780c */ /* 0x000fe20000784270 */
[-C--:B------:R-:W-:Y:S01]  /*155d0*/  FMUL R146, R146, R2.reuse ;  /* 0x0000000292927220 */ /* 0x080fe20000400000 */
[C---:B------:R-:W-:Y:S01]  /*155e0*/  ISETP.GT.AND P1, PT, R0.reuse, 0xf9, P1 ;  /* 0x000000f90000780c */ /* 0x040fe20000f24270 */
[-C--:B------:R-:W-:Y:S01]  /*155f0*/  FMUL R147, R147, R2.reuse ;  /* 0x0000000293937220 */ /* 0x080fe20000400000 */
[----:B------:R-:W-:Y:S01]  /*15600*/  ISETP.GT.AND P6, PT, R0, 0xf8, P0 ;  /* 0x000000f80000780c */ /* 0x000fe200007c4270 */
[-C--:B------:R-:W-:Y:S01]  /*15610*/  FMUL R148, R148, R2.reuse ;  /* 0x0000000294947220 */ /* 0x080fe20000400000 */
[----:B------:R-:W-:Y:S01]  /*15620*/  FMUL R149, R149, R2 ;  /* 0x0000000295957220 */ /* 0x000fe20000400000 */
[----:B------:R-:W-:Y:S02]  /*15630*/  F2FP.BF16.F32.PACK_AB R145, RZ, R145 ;  /* 0x00000091ff91723e */ /* 0x000fe400000010ff */
[----:B------:R-:W-:-:S02]  /*15640*/  F2FP.BF16.F32.PACK_AB R146, RZ, R146 ;  /* 0x00000092ff92723e */ /* 0x000fc400000010ff */
[----:B------:R-:W-:Y:S02]  /*15650*/  ISETP.GT.AND P0, PT, R0, 0xf9, P0 ;  /* 0x000000f90000780c */ /* 0x000fe40000704270 */
[----:B------:R-:W-:Y:S01]  /*15660*/  F2FP.BF16.F32.PACK_AB R147, RZ, R147 ;  /* 0x00000093ff93723e */ /* 0x000fe200000010ff */
[----:B------:R-:W-:Y:S01]  /*15670*/  FMUL R150, R150, R2 ;  /* 0x0000000296967220 */ /* 0x000fe20000400000 */
[----:B------:R-:W-:Y:S02]  /*15680*/  F2FP.BF16.F32.PACK_AB R148, RZ, R148 ;  /* 0x00000094ff94723e */ /* 0x000fe400000010ff */
[----:B------:R-:W-:Y:S01]  /*15690*/  F2FP.BF16.F32.PACK_AB R149, RZ, R149 ;  /* 0x00000095ff95723e */ /* 0x000fe200000010ff */
[----:B------:R-:W-:Y:S01]  /*156a0*/  FMUL R151, R151, R2 ;  /* 0x0000000297977220 */ /* 0x000fe20000400000 */
[----:B------:R-:W-:Y:S01]  /*156b0*/  @P2 STG.E.U16 desc[UR36][R4.64+0x1e2], R145 ;  /* 0x0001e29104002986 */ /* 0x000fe2000c101524 */
[----:B------:R-:W-:-:S03]  /*156c0*/  F2FP.BF16.F32.PACK_AB R150, RZ, R150 ;  /* 0x00000096ff96723e */ /* 0x000fc600000010ff */
[----:B------:R-:W-:Y:S01]  /*156d0*/  @P5 STG.E.U16 desc[UR36][R6.64+0x1e0], R146 ;  /* 0x0001e09206005986 */ /* 0x000fe2000c101524 */
[----:B------:R-:W-:-:S03]  /*156e0*/  F2FP.BF16.F32.PACK_AB R151, RZ, R151 ;  /* 0x00000097ff97723e */ /* 0x000fc600000010ff */
[----:B------:R-:W-:Y:S04]  /*156f0*/  @P4 STG.E.U16 desc[UR36][R6.64+0x1e2], R147 ;  /* 0x0001e29306004986 */ /* 0x000fe8000c101524 */
[----:B------:R-:W-:Y:S04]  /*15700*/  @P3 STG.E.U16 desc[UR36][R4.64+0x1f0], R148 ;  /* 0x0001f09404003986 */ /* 0x000fe8000c101524 */
[----:B------:R0:W-:Y:S02]  /*15710*/  @P1 STG.E.U16 desc[UR36][R4.64+0x1f2], R149 ;  /* 0x0001f29504001986 */ /* 0x0001e4000c101524 */
[----:B0-----:R-:W-:-:S02]  /*15720*/  @P6 IMAD.MOV.U32 R4, RZ, RZ, R6 ;  /* 0x000000ffff046224 */ /* 0x001fc400078e0006 */
[----:B------:R-:W-:-:S05]  /*15730*/  @P6 IMAD.MOV.U32 R5, RZ, RZ, R7 ;  /* 0x000000ffff056224 */ /* 0x000fca00078e0007 */
[----:B------:R0:W-:Y:S04]  /*15740*/  @P6 STG.E.U16 desc[UR36][R4.64+0x1f0], R150 ;  /* 0x0001f09604006986 */ /* 0x0001e8000c101524 */
[----:B------:R0:W-:Y:S02]  /*15750*/  @P0 STG.E.U16 desc[UR36][R6.64+0x1f2], R151 ;  /* 0x0001f29706000986 */ /* 0x0001e4000c101524 */
.L_x_536:
[----:B------:R-:W-:Y:S05]  /*15760*/  BSYNC B0 ;  /* 0x0000000000007941 */ /* 0x000fea0003800000 */
.L_x_28:
[----:B0-----:R-:W2:Y:S04]  /*15770*/  LDL.LU R5, [R1+0x200] ;  /* 0x0002000001057983 */ /* 0x001ea80000300800 */
[----:B------:R-:W2:Y:S01]  /*15780*/  LDL.LU R4, [R1+0x204] ;  /* 0x0002040001047983 */ /* 0x000ea20000300800 */
[----:B------:R-:W-:Y:S01]  /*15790*/  ULDC UR4, c[0x0][0xc] ;  /* 0x0000030000047ab9 */ /* 0x000fe20000000800 */
[----:B------:R-:W-:Y:S01]  /*157a0*/  ULDC UR5, c[0x0][0x10] ;  /* 0x0000040000057ab9 */ /* 0x000fe20000000800 */
[----:B-----5:R-:W2:Y:S01]  /*157b0*/  LDC R3, c[0x0][0x14] ;  /* 0x00000500ff037b82 */ /* 0x020ea20000000800 */
[----:B------:R-:W-:Y:S01]  /*157c0*/  UIMAD.WIDE.U32 UR4, UR4, UR5, URZ ;  /* 0x00000005040472a5 */ /* 0x000fe2000f8e003f */
[----:B----4-:R-:W-:Y:S01]  /*157d0*/  PRMT R0, RZ, 0x7610, R0 ;  /* 0x00007610ff007816 */ /* 0x010fe20000000000 */
[----:B------:R-:W-:Y:S01]  /*157e0*/  UMOV UR42, 0xffffffff ;  /* 0xffffffff002a7882 */ /* 0x000fe20000000000 */
[----:B------:R-:W-:-:S03]  /*157f0*/  UMOV UR43, 0xffffffff ;  /* 0xffffffff002b7882 */ /* 0x000fc60000000000 */
[----:B--2---:R-:W-:-:S04]  /*15800*/  IMAD.WIDE.U32 R4, R3, UR4, R4 ;  /* 0x0000000403047c25 */ /* 0x004fc8000f8e0004 */
[----:B------:R-:W-:Y:S01]  /*15810*/  IMAD R3, R3, UR5, RZ ;  /* 0x0000000503037c24 */ /* 0x000fe2000f8e02ff */
[----:B------:R-:W-:Y:S01]  /*15820*/  ULDC.64 UR4, c[0x0][0x650] ;  /* 0x0001940000047ab9 */ /* 0x000fe20000000a00 */
[----:B------:R-:W-:Y:S01]  /*15830*/  IMAD.MOV.U32 R7, RZ, RZ, R4 ;  /* 0x000000ffff077224 */ /* 0x000fe200078e0004 */
[----:B------:R-:W-:Y:S01]  /*15840*/  ISETP.GE.U32.AND P0, PT, R4, UR4, PT ;  /* 0x0000000404007c0c */ /* 0x000fe2000bf06070 */
[----:B------:R-:W-:-:S05]  /*15850*/  IMAD.IADD R6, R5, 0x1, R3 ;  /* 0x0000000105067824 */ /* 0x000fca00078e0203 */
[----:B------:R0:W-:Y:S01]  /*15860*/  STL [R1+0x200], R6 ;  /* 0x0002000601007387 */ /* 0x0001e20000100800 */
[----:B------:R-:W-:-:S03]  /*15870*/  ISETP.GE.U32.AND.EX P0, PT, R6, UR5, PT, P0 ;  /* 0x0000000506007c0c */ /* 0x000fc6000bf06100 */
[----:B------:R0:W-:Y:S10]  /*15880*/  STL [R1+0x204], R7 ;  /* 0x0002040701007387 */ /* 0x0001f40000100800 */
[----:B0-----:R-:W-:Y:S05]  /*15890*/  @P0 BRA `(.L_x_537) ;  /* 0x0000000400880947 */ /* 0x001fea0003800000 */
[----:B------:R-:W0:Y:S01]  /*158a0*/  S2UR UR6, SR_CTAID.X ;  /* 0x00000000000679c3 */ /* 0x000e220000002500 */
[----:B------:R-:W-:Y:S01]  /*158b0*/  ULDC.64 UR12, c[0x0][0x628] ;  /* 0x00018a00000c7ab9 */ /* 0x000fe20000000a00 */
[----:B------:R-:W-:Y:S01]  /*158c0*/  ULDC UR4, c[0x0][0x150] ;  /* 0x0000540000047ab9 */ /* 0x000fe20000000800 */
[----:B------:R-:W-:Y:S01]  /*158d0*/  ISETP.NE.U32.AND P0, PT, RZ, UR12, PT ;  /* 0x0000000cff007c0c */ /* 0x000fe2000bf05070 */
[----:B------:R-:W-:Y:S01]  /*158e0*/  ULDC UR15, c[0x0][0x630] ;  /* 0x00018c00000f7ab9 */ /* 0x000fe20000000800 */
[C---:B------:R-:W-:Y:S01]  /*158f0*/  R2UR UR16, R7.reuse ;  /* 0x00000000071072ca */ /* 0x040fe200000e0000 */
[----:B------:R-:W-:Y:S01]  /*15900*/  ULDC UR19, c[0x0][0x154] ;  /* 0x0000550000137ab9 */ /* 0x000fe20000000800 */
[----:B------:R-:W-:Y:S01]  /*15910*/  ISETP.NE.AND.EX P0, PT, RZ, UR13, PT, P0 ;  /* 0x0000000dff007c0c */ /* 0x000fe2000bf05300 */
[----:B------:R-:W2:Y:S01]  /*15920*/  S2UR UR18, SR_CTAID.Y ;  /* 0x00000000001279c3 */ /* 0x000ea20000002600 */
[----:B------:R-:W-:Y:S02]  /*15930*/  R2UR UR17, R6 ;  /* 0x00000000061172ca */ /* 0x000fe400000e0000 */
[----:B------:R-:W-:-:S02]  /*15940*/  R2UR UR10, R7 ;  /* 0x00000000070a72ca */ /* 0x000fc400000e0000 */
[----:B------:R-:W-:Y:S02]  /*15950*/  R2UR UR11, R6 ;  /* 0x00000000060b72ca */ /* 0x000fe400000e0000 */
[----:B0-----:R-:W-:-:S05]  /*15960*/  I2FP.F32.U32 R0, UR6 ;  /* 0x0000000600007c45 */ /* 0x001fca0008201000 */
[----:B------:R-:W-:-:S04]  /*15970*/  FMUL R0, R0, UR4 ;  /* 0x0000000400007c20 */ /* 0x000fc80008400000 */
[----:B------:R0:W4:Y:S01]  /*15980*/  F2I.U32.TRUNC.NTZ R3, R0 ;  /* 0x0000000000037305 */ /* 0x000122000020f000 */
[----:B--2---:R-:W-:Y:S05]  /*15990*/  @!P0 BRA `(.L_x_538) ;  /* 0x0000000000308947 */ /* 0x004fea0003800000 */
        /* <DEDUP_REMOVED lines=12> */
.L_x_538:
[----:B------:R-:W-:Y:S01]  /*15a60*/  USHF.R.U64 UR43, UR10, UR15, UR11 ;  /* 0x0000000f0a2b7299 */ /* 0x000fe2000800120b */
[----:B0-----:R-:W-:Y:S01]  /*15a70*/  I2FP.F32.U32 R0, UR18 ;  /* 0x0000001200007c45 */ /* 0x001fe20008201000 */
[----:B------:R-:W-:Y:S02]  /*15a80*/  USHF.R.U32.HI UR4, URZ, UR15, UR11 ;  /* 0x0000000f3f047299 */ /* 0x000fe4000801160b */
        /* <DEDUP_REMOVED lines=8> */
[----:B------:R-:W-:Y:S01]  /*15b10*/  UIMAD.WIDE.U32 UR8, UR10, UR12, UR8 ;  /* 0x0000000c0a0872a5 */ /* 0x000fe2000f8e0008 */
[----:B----4-:R-:W-:Y:S01]  /*15b20*/  R2UR UR12, R3 ;  /* 0x00000000030c72ca */ /* 0x010fe200000e0000 */
[----:B------:R-:W-:Y:S01]  /*15b30*/  UIMAD UR10, UR10, UR13, UR4 ;  /* 0x0000000d0a0a72a4 */ /* 0x000fe2000f8e0204 */
[----:B------:R-:W-:Y:S01]  /*15b40*/  ULDC UR11, c[0x0][0x618] ;  /* 0x00018600000b7ab9 */ /* 0x000fe20000000800 */
[----:B------:R-:W-:Y:S02]  /*15b50*/  ULDC UR21, c[0x0][0x658] ;  /* 0x0001960000157ab9 */ /* 0x000fe40000000800 */
[----:B------:R-:W-:Y:S01]  /*15b60*/  UIADD3 UR9, UR9, UR10, URZ ;  /* 0x0000000a09097290 */ /* 0x000fe2000fffe03f */
[----:B------:R-:W-:Y:S01]  /*15b70*/  UMOV UR15, 0xffffffff ;  /* 0xffffffff000f7882 */ /* 0x000fe20000000000 */
[----:B------:R-:W-:Y:S01]  /*15b80*/  ULDC.64 UR4, c[0x0][0x640] ;  /* 0x0001900000047ab9 */ /* 0x000fe20000000a00 */
[----:B------:R-:W-:Y:S01]  /*15b90*/  USHF.L.U32 UR15, UR15, UR21, URZ ;  /* 0x000000150f0f7299 */ /* 0x000fe2000800063f */
[----:B------:R-:W-:Y:S01]  /*15ba0*/  ISETP.NE.U32.AND P0, PT, RZ, UR4, PT ;  /* 0x00000004ff007c0c */ /* 0x000fe2000bf05070 */
[----:B------:R-:W-:-:S02]  /*15bb0*/  USHF.R.U64 UR16, UR8, UR11, UR9 ;  /* 0x0000000b08107299 */ /* 0x000fc40008001209 */
[----:B------:R-:W-:Y:S01]  /*15bc0*/  USHF.R.U32.HI UR8, URZ, UR11, UR9 ;  /* 0x0000000b3f087299 */ /* 0x000fe20008011609 */
[----:B0-----:R-:W-:Y:S01]  /*15bd0*/  R2UR UR14, R0 ;  /* 0x00000000000e72ca */ /* 0x001fe200000e0000 */
[----:B------:R-:W-:Y:S01]  /*15be0*/  ULDC UR17, c[0x0][0x608] ;  /* 0x0001820000117ab9 */ /* 0x000fe20000000800 */
[----:B------:R-:W-:Y:S01]  /*15bf0*/  ULOP3.LUT UR41, URZ, UR15, URZ, 0x33, !UPT ;  /* 0x0000000f3f297292 */ /* 0x000fe2000f8e333f */
[----:B------:R-:W-:Y:S01]  /*15c00*/  ISETP.NE.AND.EX P0, PT, RZ, UR5, PT, P0 ;  /* 0x00000005ff007c0c */ /* 0x000fe2000bf05300 */
[----:B------:R-:W-:Y:S02]  /*15c10*/  USHF.R.U64 UR15, UR16, UR17, UR8 ;  /* 0x00000011100f7299 */ /* 0x000fe40008001208 */
[----:B------:R-:W-:Y:S02]  /*15c20*/  USHF.R.U32.HI UR8, URZ, UR17, UR8 ;  /* 0x000000113f087299 */ /* 0x000fe40008011608 */
[----:B------:R-:W-:Y:S02]  /*15c30*/  UIADD3 UR12, -UR12, URZ, URZ ;  /* 0x0000003f0c0c7290 */ /* 0x000fe4000fffe13f */
[----:B------:R-:W-:Y:S01]  /*15c40*/  USHF.R.U64 UR17, UR15, UR21, UR8 ;  /* 0x000000150f117299 */ /* 0x000fe20008001208 */
[----:B------:R-:W-:Y:S01]  /*15c50*/  UMOV UR19, 0x1 ;  /* 0x0000000100137882 */ /* 0x000fe20000000000 */
[----:B------:R-:W-:Y:S01]  /*15c60*/  ULDC UR13, c[0x0][0x144] ;  /* 0x00005100000d7ab9 */ /* 0x000fe20000000800 */
[----:B------:R-:W-:Y:S01]  /*15c70*/  ULDC UR7, c[0x0][0x600] ;  /* 0x0001800000077ab9 */ /* 0x000fe20000000800 */
[----:B------:R-:W-:-:S02]  /*15c80*/  USHF.L.U32 UR24, UR19, UR21, URZ ;  /* 0x0000001513187299 */ /* 0x000fc4000800063f */
[----:B------:R-:W-:Y:S02]  /*15c90*/  USHF.R.U32.HI UR8, URZ, UR21, UR8 ;  /* 0x000000153f087299 */ /* 0x000fe40008011608 */
[----:B------:R-:W-:Y:S02]  /*15ca0*/  UIMAD UR21, UR13, UR12, UR6 ;  /* 0x0000000c0d1572a4 */ /* 0x000fe4000f8e0206 */
[----:B------:R-:W-:Y:S02]  /*15cb0*/  UIADD3 UR20, UR7, -0x1, URZ ;  /* 0xffffffff07147890 */ /* 0x000fe4000fffe03f */
[----:B------:R-:W-:Y:S01]  /*15cc0*/  UIADD3 UR19, -UR14, URZ, URZ ;  /* 0x0000003f0e137290 */ /* 0x000fe2000fffe13f */
        /* <DEDUP_REMOVED lines=17> */
.L_x_539:
[----:B------:R-:W-:Y:S01]  /*15de0*/  UISETP.NE.AND UP0, UPT, UR45, URZ, UPT ;  /* 0x0000003f2d00728c */ /* 0x000fe2000bf05270 */
[----:B------:R-:W-:Y:S01]  /*15df0*/  IMAD.MOV.U32 R0, RZ, RZ, 0x1 ;  /* 0x00000001ff007424 */ /* 0x000fe200078e00ff */
[----:B------:R-:W-:Y:S02]  /*15e00*/  USHF.R.U64 UR4, UR6, UR22, UR8 ;  /* 0x0000001606047299 */ /* 0x000fe40008001208 */
[----:B------:R-:W-:Y:S02]  /*15e10*/  ULOP3.LUT UR41, UR15, UR41, URZ, 0xc0, !UPT ;  /* 0x000000290f297292 */ /* 0x000fe4000f8ec03f */
[----:B------:R-:W-:Y:S02]  /*15e20*/  UIADD3 UR5, -UR4, URZ, URZ ;  /* 0x0000003f04057290 */ /* 0x000fe4000fffe13f */
[----:B------:R-:W-:Y:S02]  /*15e30*/  UIMAD UR41, UR24, UR4, UR41 ;  /* 0x00000004182972a4 */ /* 0x000fe4000f8e0229 */
[----:B------:R-:W-:-:S02]  /*15e40*/  ULOP3.LUT UR16, UR16, UR20, URZ, 0xc0, !UPT ;  /* 0x0000001410107292 */ /* 0x000fc4000f8ec03f */
[----:B------:R-:W-:Y:S02]  /*15e50*/  @UP0 UIMAD UR21, UR25, UR19, UR18 ;  /* 0x00000013191502a4 */ /* 0x000fe4000f8e0212 */
[----:B------:R-:W-:-:S03]  /*15e60*/  UIMAD UR4, UR5, UR23, UR17 ;  /* 0x00000017050472a4 */ /* 0x000fc6000f8e0211 */
[----:B------:R-:W-:Y:S01]  /*15e70*/  ULDC UR5, c[0x0][0x610] ;  /* 0x0001840000057ab9 */ /* 0x000fe20000000800 */
[----:B------:R-:W-:Y:S02]  /*15e80*/  UIMAD UR4, UR4, UR7, UR16 ;  /* 0x00000007040472a4 */ /* 0x000fe4000f8e0210 */
[----:B------:R-:W-:-:S04]  /*15e90*/  UIMAD UR41, UR41, UR5, UR21 ;  /* 0x00000005292972a4 */ /* 0x000fc8000f8e0215 */
[----:B------:R-:W-:Y:S02]  /*15ea0*/  USEL UR42, UR4, UR41, !UP0 ;  /* 0x00000029042a7287 */ /* 0x000fe4000c000000 */
[----:B------:R-:W-:-:S12]  /*15eb0*/  USEL UR41, UR41, UR4, !UP0 ;  /* 0x0000000429297287 */ /* 0x000fd8000c000000 */
.L_x_537:
[----:B------:R-:W-:-:S13]  /*15ec0*/  LOP3.LUT P0, RZ, R0, 0xff, RZ, 0xc0, !PT ;  /* 0x000000ff00ff7812 */ /* 0x000fda000780c0ff */
[----:B------:R-:W-:Y:S05]  /*15ed0*/  @P0 BRA `(.L_x_540) ;  /* 0xfffffeb000a40947 */ /* 0x000fea000383ffff */
[----:B------:R-:W-:Y:S05]  /*15ee0*/  EXIT ;  /* 0x000000000000794d */ /* 0x000fea0003800000 */
.L_x_3:
[----:B------:R-:W2:Y:S01]  /*15ef0*/  LDL R5, [R1+0x204] ;  /* 0x0002040001057983 */ /* 0x000ea20000100800 */
[----:B------:R-:W-:-:S03]  /*15f00*/  ULDC.64 UR8, c[0x0][0x650] ;  /* 0x0001940000087ab9 */ /* 0x000fc60000000a00 */
[----:B------:R-:W3:Y:S01]  /*15f10*/  LDL R4, [R1+0x200] ;  /* 0x0002000001047983 */ /* 0x000ee20000100800 */
[----:B------:R-:W-:Y:S01]  /*15f20*/  PRMT R0, RZ, 0x7610, R0 ;  /* 0x00007610ff007816 */ /* 0x000fe20000000000 */
[----:B------:R-:W-:Y:S01]  /*15f30*/  IMAD.MOV.U32 R3, RZ, RZ, -0x1 ;  /* 0xffffffffff037424 */ /* 0x000fe200078e00ff */
[----:B------:R-:W-:Y:S01]  /*15f40*/  MOV R2, 0xffffffff ;  /* 0xffffffff00027802 */ /* 0x000fe20000000f00 */
[----:B------:R-:W-:Y:S01]  /*15f50*/  IMAD.MOV.U32 R9, RZ, RZ, -0x1 ;  /* 0xffffffffff097424 */ /* 0x000fe200078e00ff */
[----:B--2---:R-:W-:-:S04]  /*15f60*/  ISETP.GE.U32.AND P0, PT, R5, UR8, PT ;  /* 0x0000000805007c0c */ /* 0x004fc8000bf06070 */
[----:B---3--:R-:W-:-:S13]  /*15f70*/  ISETP.GE.U32.AND.EX P0, PT, R4, UR9, PT, P0 ;  /* 0x0000000904007c0c */ /* 0x008fda000bf06100 */
[----:B------:R-:W-:Y:S05]  /*15f80*/  @P0 BRA `(.L_x_541) ;  /* 0x00000004008c0947 */ /* 0x000fea0003800000 */
[----:B------:R-:W-:Y:S01]  /*15f90*/  I2FP.F32.U32 R0, UR4 ;  /* 0x0000000400007c45 */ /* 0x000fe20008201000 */
[----:B0-----:R-:W-:Y:S01]  /*15fa0*/  ULDC.64 UR16, c[0x0][0x628] ;  /* 0x00018a0000107ab9 */ /* 0x001fe20000000a00 */
        /* <DEDUP_REMOVED lines=24> */
.L_x_542:
        /* <DEDUP_REMOVED lines=24> */
[----:B------:R-:W-:Y:S01]  /*162b0*/  UMOV UR19, 0x1 ;  /* 0x0000000100137882 */ /* 0x000fe20000000000 */
[----:B------:R-:W-:Y:S01]  /*162c0*/  ULDC UR20, c[0x0][0x608] ;  /* 0x0001820000147ab9 */ /* 0x000fe20000000800 */
[----:B------:R-:W-:Y:S01]  /*162d0*/  USHF.L.U32 UR26, UR19, UR23, URZ ;  /* 0x00000017131a7299 */ /* 0x000fe2000800063f */
[----:B------:R-:W-:Y:S01]  /*162e0*/  ISETP.NE.AND.EX P0, PT, RZ, UR9, PT, P0 ;  /* 0x00000009ff007c0c */ /* 0x000fe2000bf05300 */
[----:B------:R-:W-:Y:S02]  /*162f0*/  USHF.R.U64 UR19, UR18, UR20, UR11 ;  /* 0x0000001412137299 */ /* 0x000fe4000800120b */
[----:B------:R-:W-:Y:S02]  /*16300*/  USHF.R.U32.HI UR11, URZ, UR20, UR11 ;  /* 0x000000143f0b7299 */ /* 0x000fe4000801160b */
[----:B------:R-:W-:-:S02]  /*16310*/  UIADD3 UR15, -UR15, URZ, URZ ;  /* 0x0000003f0f0f7290 */ /* 0x000fc4000fffe13f */
[----:B------:R-:W-:Y:S01]  /*16320*/  USHF.R.U64 UR20, UR19, UR23, UR11 ;  /* 0x0000001713147299 */ /* 0x000fe2000800120b */
[----:B------:R-:W-:Y:S01]  /*16330*/  ULDC UR16, c[0x0][0x144] ;  /* 0x0000510000107ab9 */ /* 0x000fe20000000800 */
[----:B------:R-:W-:Y:S01]  /*16340*/  ULDC UR6, c[0x0][0x600] ;  /* 0x0001800000067ab9 */ /* 0x000fe20000000800 */
[----:B------:R-:W-:Y:S02]  /*16350*/  USHF.R.U32.HI UR11, URZ, UR23, UR11 ;  /* 0x000000173f0b7299 */ /* 0x000fe4000801160b */
[----:B------:R-:W-:Y:S02]  /*16360*/  UIMAD UR23, UR16, UR15, UR4 ;  /* 0x0000000f101772a4 */ /* 0x000fe4000f8e0204 */
[----:B------:R-:W-:Y:S02]  /*16370*/  UIADD3 UR22, UR6, -0x1, URZ ;  /* 0xffffffff06167890 */ /* 0x000fe4000fffe03f */
[----:B------:R-:W-:Y:S02]  /*16380*/  ULOP3.LUT UR27, URZ, UR13, URZ, 0x33, !UPT ;  /* 0x0000000d3f1b7292 */ /* 0x000fe4000f8e333f */
        /* <DEDUP_REMOVED lines=18> */
.L_x_543:
[----:B------:R-:W-:Y:S01]  /*164b0*/  UISETP.NE.AND UP0, UPT, UR45, URZ, UPT ;  /* 0x0000003f2d00728c */ /* 0x000fe2000bf05270 */
[----:B------:R-:W-:Y:S01]  /*164c0*/  IMAD.MOV.U32 R0, RZ, RZ, 0x1 ;  /* 0x00000001ff007424 */ /* 0x000fe200078e00ff */
[----:B------:R-:W-:Y:S01]  /*164d0*/  USHF.R.U64 UR8, UR4, UR24, UR11 ;  /* 0x0000001804087299 */ /* 0x000fe2000800120b */
[----:B------:R-:W-:Y:S01]  /*164e0*/  IMAD.U32 R9, RZ, RZ, UR5 ;  /* 0x00000005ff097e24 */ /* 0x000fe2000f8e00ff */
[----:B------:R-:W-:Y:S02]  /*164f0*/  ULOP3.LUT UR4, UR19, UR27, URZ, 0xc0, !UPT ;  /* 0x0000001b13047292 */ /* 0x000fe4000f8ec03f */
[----:B------:R-:W-:Y:S02]  /*16500*/  ULOP3.LUT UR18, UR18, UR22, URZ, 0xc0, !UPT ;  /* 0x0000001612127292 */ /* 0x000fe4000f8ec03f */
[----:B------:R-:W-:-:S03]  /*16510*/  UIMAD UR4, UR26, UR8, UR4 ;  /* 0x000000081a0472a4 */ /* 0x000fc6000f8e0204 */
[----:B------:R-:W-:Y:S02]  /*16520*/  @UP0 UIMAD UR23, UR28, UR21, UR7 ;  /* 0x000000151c1702a4 */ /* 0x000fe4000f8e0207 */
[----:B------:R-:W-:-:S03]  /*16530*/  UIADD3 UR7, -UR8, URZ, URZ ;  /* 0x0000003f08077290 */ /* 0x000fc6000fffe13f */
[----:B------:R-:W-:Y:S01]  /*16540*/  ULDC UR8, c[0x0][0x610] ;  /* 0x0001840000087ab9 */ /* 0x000fe20000000800 */
[----:B------:R-:W-:Y:S02]  /*16550*/  UIMAD UR7, UR7, UR25, UR20 ;  /* 0x00000019070772a4 */ /* 0x000fe4000f8e0214 */
[----:B------:R-:W-:Y:S02]  /*16560*/  UIMAD UR4, UR4, UR8, UR23 ;  /* 0x00000008040472a4 */ /* 0x000fe4000f8e0217 */
[----:B------:R-:W-:-:S04]  /*16570*/  UIMAD UR7, UR7, UR6, UR18 ;  /* 0x00000006070772a4 */ /* 0x000fc8000f8e0212 */
[----:B------:R-:W-:Y:S02]  /*16580*/  USEL UR6, UR7, UR4, !UP0 ;  /* 0x0000000407067287 */ /* 0x000fe4000c000000 */
[----:B------:R-:W-:-:S04]  /*16590*/  USEL UR4, UR4, UR7, !UP0 ;  /* 0x0000000704047287 */ /* 0x000fc8000c000000 */
[----:B------:R-:W-:Y:S02]  /*165a0*/  IMAD.U32 R2, RZ, RZ, UR6 ;  /* 0x00000006ff027e24 */ /* 0x000fe4000f8e00ff */
[----:B------:R-:W-:-:S07]  /*165b0*/  IMAD.U32 R3, RZ, RZ, UR4 ;  /* 0x00000004ff037e24 */ /* 0x000fce000f8e00ff */
.L_x_541:
[----:B------:R-:W-:-:S08]  /*165c0*/  NOP ;  /* 0x0000000000007918 */ /* 0x000fd00000000000 */
[----:B0-----:R-:W0:-:S00]  /*165d0*/  USETMAXREG.DEALLOC.CTAPOOL 0x18 ;  /* 0x00000018000079c8 */ /* 0x001e0000080e0500 */
[----:B------:R-:W-:-:S13]  /*165e0*/  ISETP.NE.AND P0, PT, RZ, UR10, PT ;  /* 0x0000000aff007c0c */ /* 0x000fda000bf05270 */
[----:B------:R-:W-:Y:S05]  /*165f0*/  @P0 EXIT ;  /* 0x000000000000094d */ /* 0x000fea0003800000 */
[----:B0-----:R-:W-:Y:S01]  /*16600*/  LOP3.LUT P0, RZ, R0, 0xff, RZ, 0xc0, !PT ;  /* 0x000000ff00ff7812 */ /* 0x001fe2000780c0ff */
[----:B------:R-:W-:Y:S02]  /*16610*/  IMAD.MOV.U32 R0, RZ, RZ, 0x1 ;  /* 0x00000001ff007424 */ /* 0x000fe400078e00ff */
[----:B------:R-:W-:-:S10]  /*16620*/  IMAD.MOV.U32 R6, RZ, RZ, RZ ;  /* 0x000000ffff067224 */ /* 0x000fd400078e00ff */
[----:B------:R-:W-:Y:S05]  /*16630*/  @!P0 BRA `(.L_x_544) ;  /* 0x0000000c00648947 */ /* 0x000fea0003800000 */
[----:B------:R-:W0:Y:S01]  /*16640*/  S2R R4, SR_TID.X ;  /* 0x0000000000047919 */ /* 0x000e220000002100 */
[----:B------:R-:W-:Y:S01]  /*16650*/  ULDC UR4, c[0x0][0x28c] ;  /* 0x0000a30000047ab9 */ /* 0x000fe20000000800 */
[----:B------:R-:W-:Y:S01]  /*16660*/  ULDC UR6, c[0x0][0x658] ;  /* 0x0001960000067ab9 */ /* 0x000fe20000000800 */
[----:B------:R-:W-:Y:S01]  /*16670*/  UIADD3 UR10, UR4, 0x1f, URZ ;  /* 0x0000001f040a7890 */ /* 0x000fe2000fffe03f */
[----:B------:R-:W-:Y:S01]  /*16680*/  BSSY B0, `(.L_x_544) ;  /* 0x00000d4000007945 */ /* 0x000fe20003800000 */
[----:B------:R-:W-:Y:S01]  /*16690*/  UMOV UR7, 0xffffffff ;  /* 0xffffffff00077882 */ /* 0x000fe20000000000 */
[----:B------:R-:W-:Y:S01]  /*166a0*/  ULDC UR5, c[0x0][0x600] ;  /* 0x0001800000057ab9 */ /* 0x000fe20000000800 */
[----:B------:R-:W-:Y:S01]  /*166b0*/  UMOV UR9, 0x1 ;  /* 0x0000000100097882 */ /* 0x000fe20000000000 */
[----:B------:R-:W-:Y:S01]  /*166c0*/  USHF.L.U32 UR7, UR7, UR6, URZ ;  /* 0x0000000607077299 */ /* 0x000fe2000800063f */
[----:B------:R-:W-:Y:S01]  /*166d0*/  MOV R8, 0x1 ;  /* 0x0000000100087802 */ /* 0x000fe20000000f00 */
[----:B------:R-:W-:Y:S01]  /*166e0*/  UIADD3 UR4, UR5, -0x1, URZ ;  /* 0xffffffff05047890 */ /* 0x000fe2000fffe03f */
[----:B------:R-:W-:Y:S01]  /*166f0*/  IMAD.MOV.U32 R0, RZ, RZ, 0x1 ;  /* 0x00000001ff007424 */ /* 0x000fe200078e00ff */
[----:B------:R-:W-:Y:S01]  /*16700*/  USHF.R.S32.HI UR11, URZ, 0x1f, UR10 ;  /* 0x0000001f3f0b7899 */ /* 0x000fe2000801140a */
[----:B------:R-:W-:Y:S01]  /*16710*/  IMAD.MOV.U32 R6, RZ, RZ, RZ ;  /* 0x000000ffff067224 */ /* 0x000fe200078e00ff */
[----:B------:R-:W-:Y:S01]  /*16720*/  ULDC UR8, c[0x0][0xc] ;  /* 0x0000030000087ab9 */ /* 0x000fe20000000800 */
[----:B------:R-:W-:-:S02]  /*16730*/  USHF.L.U32 UR5, UR9, UR6, URZ ;  /* 0x0000000609057299 */ /* 0x000fc4000800063f */
[----:B------:R-:W-:Y:S01]  /*16740*/  ULEA.HI UR11, UR11, UR10, URZ, 0x5 ;  /* 0x0000000a0b0b7291 */ /* 0x000fe2000f8f283f */
[----:B------:R-:W-:Y:S01]  /*16750*/  ULDC UR9, c[0x0][0x10] ;  /* 0x0000040000097ab9 */ /* 0x000fe20000000800 */
[----:B------:R-:W-:Y:S02]  /*16760*/  ULOP3.LUT UR6, URZ, UR7, URZ, 0x33, !UPT ;  /* 0x000000073f067292 */ /* 0x000fe4000f8e333f */
[----:B------:R-:W-:Y:S01]  /*16770*/  UIMAD.WIDE.U32 UR8, UR8, UR9, URZ ;  /* 0x00000009080872a5 */ /* 0x000fe2000f8e003f */
[----:B------:R-:W-:Y:S01]  /*16780*/  ULDC UR7, c[0x0][0x14] ;  /* 0x0000050000077ab9 */ /* 0x000fe20000000800 */
[----:B------:R-:W-:Y:S02]  /*16790*/  USHF.R.S32.HI UR18, URZ, 0x5, UR11 ;  /* 0x000000053f127899 */ /* 0x000fe4000801140b */
[----:B------:R-:W-:Y:S02]  /*167a0*/  UIMAD.WIDE.U32 UR20, UR8, UR7, URZ ;  /* 0x00000007081472a5 */ /* 0x000fe4000f8e003f */
[----:B------:R-:W-:-:S02]  /*167b0*/  UIMAD UR13, UR9, UR7, URZ ;  /* 0x00000007090d72a4 */ /* 0x000fc4000f8e023f */
[----:B------:R-:W-:Y:S01]  /*167c0*/  ULOP3.LUT UR24, UR40, 0x2, URZ, 0xfc, !UPT ;  /* 0x0000000228187892 */ /* 0x000fe2000f8efc3f */
[C---:B0-----:R-:W-:Y:S01]  /*167d0*/  LOP3.LUT P2, RZ, R4.reuse, 0x7f, RZ, 0xc0, !PT ;  /* 0x0000007f04ff7812 */ /* 0x041fe2000784c0ff */
[----:B------:R-:W-:Y:S01]  /*167e0*/  UIADD3 UR13, UR21, UR13, URZ ;  /* 0x0000000d150d7290 */ /* 0x000fe2000fffe03f */
[----:B------:R-:W-:Y:S01]  /*167f0*/  LOP3.LUT P0, RZ, R4, 0x1f, RZ, 0xc0, !PT ;  /* 0x0000001f04ff7812 */ /* 0x000fe2000780c0ff */
[----:B------:R-:W-:Y:S01]  /*16800*/  UIADD3 UR25, UR18, 0x1, URZ ;  /* 0x0000000112197890 */ /* 0x000fe2000fffe03f */
[----:B------:R-:W-:Y:S02]  /*16810*/  ULDC.64 UR22, c[0x0][0x198] ;  /* 0x0000660000167ab9 */ /* 0x000fe40000000a00 */
[----:B------:R-:W-:-:S13]  /*16820*/  PLOP3.LUT P0, PT, P0, P2, PT, 0x8a, 0x0 ;  /* 0x000000000000781c */ /* 0x000fda0000705172 */
.L_x_556:
[----:B------:R-:W-:-:S03]  /*16830*/  UMOV UR7, 0xffffffff ;  /* 0xffffffff00077882 */ /* 0x000fc60000000000 */
[----:B------:R-:W-:Y:S05]  /*16840*/  BRA.DIV UR7, `(.L_x_545) ;  /* 0x00000012073c7947 */ /* 0x000fea000b800000 */
[----:B------:R-:W-:-:S13]  /*16850*/  ELECT P6, URZ, PT ;  /* 0x00000000003f782f */ /* 0x000fda00038c0000 */
.L_x_570:
[----:B------:R-:W0:Y:S01]  /*16860*/  LDC R4, c[0x0][0x28c] ;  /* 0x0000a300ff047b82 */ /* 0x000e220000000800 */
[----:B------:R-:W-:Y:S01]  /*16870*/  BSSY B1, `(.L_x_546) ;  /* 0x0000035000017945 */ /* 0x000fe20003800000 */
[----:B0-----:R-:W-:-:S13]  /*16880*/  ISETP.LT.OR P6, PT, R4, 0x1, !P6 ;  /* 0x000000010400780c */ /* 0x001fda00077c1670 */
[----:B------:R-:W-:Y:S05]  /*16890*/  @P6 BRA `(.L_x_547) ;  /* 0x0000000000c86947 */ /* 0x000fea0003800000 */
[----:B------:R-:W-:Y:S01]  /*168a0*/  IMAD.SHL.U32 R11, R3, 0x100, RZ ;  /* 0x00000100030b7824 */ /* 0x000fe200078e00ff */
[----:B------:R-:W-:Y:S01]  /*168b0*/  MOV R4, R6 ;  /* 0x0000000600047202 */ /* 0x000fe20000000f00 */
[----:B------:R-:W-:Y:S02]  /*168c0*/  IMAD.SHL.U32 R2, R2, 0x100, RZ ;  /* 0x0000010002027824 */ /* 0x000fe400078e00ff */
[----:B------:R-:W-:Y:S02]  /*168d0*/  IMAD.MOV.U32 R12, RZ, RZ, RZ ;  /* 0x000000ffff0c7224 */ /* 0x000fe400078e00ff */
[----:B------:R-:W-:Y:S02]  /*168e0*/  IMAD.U32 R14, RZ, RZ, UR25 ;  /* 0x00000019ff0e7e24 */ /* 0x000fe4000f8e00ff */
[----:B------:R-:W-:-:S07]  /*168f0*/  IMAD.MOV.U32 R3, RZ, RZ, R0 ;  /* 0x000000ffff037224 */ /* 0x000fce00078e0000 */
.L_x_551:
[----:B------:R-:W0:Y:S01]  /*16900*/  S2R R10, SR_CgaCtaId ;  /* 0x00000000000a7919 */ /* 0x000e220000008800 */
[----:B------:R-:W-:Y:S01]  /*16910*/  MOV R5, 0x400 ;  /* 0x0000040000057802 */ /* 0x000fe20000000f00 */
[----:B------:R-:W1:Y:S03]  /*16920*/  @!P2 LDC R7, c[0x0][0x500] ;  /* 0x00014000ff07ab82 */ /* 0x000e660000000800 */
[----:B0-----:R-:W-:Y:S02]  /*16930*/  LEA R13, R10, R5, 0x18 ;  /* 0x000000050a0d7211 */ /* 0x001fe400078ec0ff */
[----:B------:R-:W-:-:S03]  /*16940*/  SHF.L.U32 R5, R3, 0x1f, RZ ;  /* 0x0000001f03057819 */ /* 0x000fc600000006ff */
[----:B------:R-:W-:-:S04]  /*16950*/  IMAD R10, R4, 0x8, R13 ;  /* 0x00000008040a7824 */ /* 0x000fc800078e020d */
[----:B------:R-:W0:Y:S02]  /*16960*/  SYNCS.PHASECHK.TRANS64.TRYWAIT P1, [R10+URZ+0x38], R5 ;  /* 0x000038050a0075a7 */ /* 0x000e24000802017f */
[----:B01----:R-:W-:Y:S05]  /*16970*/  @!P1 BRA `(.L_x_548) ;  /* 0x0000001000109947 */ /* 0x003fea0003800000 */
.L_x_571:
[----:B------:R-:W-:Y:S01]  /*16980*/  UPRMT UR7, UR24, 0x9910, URZ ;  /* 0x0000991018077896 */ /* 0x000fe2000800003f */
[----:B------:R1:W-:Y:S03]  /*16990*/  @!P2 SYNCS.ARRIVE.TRANS64 RZ, [R10+URZ], R7 ;  /* 0x000000070affa9a7 */ /* 0x0003e6000800003f */
[----:B------:R-:W-:-:S06]  /*169a0*/  UISETP.NE.AND UP0, UPT, UR7, 0x2, UPT ;  /* 0x000000020700788c */ /* 0x000fcc000bf05270 */
[----:B------:R-:W-:-:S13]  /*169b0*/  PLOP3.LUT P1, PT, PT, PT, UP0, 0x80, 0x0 ;  /* 0x000000000000781c */ /* 0x000fda0003f2f008 */
[----:B-1----:R-:W-:Y:S05]  /*169c0*/  @P1 BRA `(.L_x_549) ;  /* 0x0000000000041947 */ /* 0x002fea0003800000 */
[----:B------:R-:W-:Y:S01]  /*169d0*/  BPT.TRAP 0x1 ;  /* 0x000000040000795c */ /* 0x000fe20000300000 */
.L_x_549:
[----:B------:R-:W-:Y:S05]  /*169e0*/  @P0 BRA `(.L_x_550) ;  /* 0x0000000000040947 */ /* 0x000fea0003800000 */
[----:B------:R-:W-:Y:S01]  /*169f0*/  BPT.TRAP 0x1 ;  /* 0x000000040000795c */ /* 0x000fe20000300000 */
.L_x_550:
[----:B------:R-:W-:Y:S01]  /*16a00*/  IMAD R13, R4, 0x4000, R13 ;  /* 0x00004000040d7824 */ /* 0x000fe200078e020d */
[----:B------:R-:W-:Y:S01]  /*16a10*/  R2UR UR9, R10 ;  /* 0x000000000a0972ca */ /* 0x000fe200000e0000 */
[----:B------:R-:W-:Y:S01]  /*16a20*/  VIADD R14, R14, 0xffffffff ;  /* 0xffffffff0e0e7836 */ /* 0x000fe20000000000 */
[----:B------:R-:W-:Y:S01]  /*16a30*/  UIADD3 UR14, UP0, UR22, 0xf0, URZ ;  /* 0x000000f0160e7890 */ /* 0x000fe2000ff1e03f */
[----:B------:R-:W-:Y:S01]  /*16a40*/  R2UR UR11, R11 ;  /* 0x000000000b0b72ca */ /* 0x000fe200000e0000 */
[----:B------:R-:W-:Y:S01]  /*16a50*/  UIADD3 UR26, UP1, UR22, 0x1f0, URZ ;  /* 0x000001f0161a7890 */ /* 0x000fe2000ff3e03f */
[----:B------:R-:W-:Y:S01]  /*16a60*/  R2UR UR7, R13 ;  /* 0x000000000d0772ca */ /* 0x000fe200000e0000 */
[----:B------:R-:W-:Y:S01]  /*16a70*/  UIADD3.X UR15, URZ, UR23, URZ, UP0, !UPT ;  /* 0x000000173f0f7290 */ /* 0x000fe200087fe43f */
[----:B------:R-:W-:Y:S01]  /*16a80*/  R2UR UR10, R12 ;  /* 0x000000000c0a72ca */ /* 0x000fe200000e0000 */
[----:B------:R-:W-:Y:S01]  /*16a90*/  VIADD R4, R4, 0x1 ;  /* 0x0000000104047836 */ /* 0x000fe20000000000 */
[----:B------:R-:W-:Y:S01]  /*16aa0*/  R2UR UR12, R9 ;  /* 0x00000000090c72ca */ /* 0x000fe200000e0000 */
[----:B------:R-:W-:Y:S01]  /*16ab0*/  UIADD3.X UR27, URZ, UR23, URZ, UP1, !UPT ;  /* 0x000000173f1b7290 */ /* 0x000fe20008ffe43f */
[----:B------:R-:W-:Y:S01]  /*16ac0*/  R2UR UR19, R2 ;  /* 0x00000000021372ca */ /* 0x000fe200000e0000 */
[----:B------:R-:W-:Y:S01]  /*16ad0*/  UMOV UR16, 0x0 ;  /* 0x0000000000107882 */ /* 0x000fe20000000000 */
[----:B------:R-:W-:Y:S01]  /*16ae0*/  ISETP.GT.AND P3, PT, R14, 0x1, PT ;  /* 0x000000010e00780c */ /* 0x000fe20003f64270 */
[----:B------:R-:W-:Y:S01]  /*16af0*/  UMOV UR17, 0x10000000 ;  /* 0x1000000000117882 */ /* 0x000fe20000000000 */
[----:B------:R-:W-:Y:S01]  /*16b00*/  ISETP.NE.AND P1, PT, R4, 0x7, PT ;  /* 0x000000070400780c */ /* 0x000fe20003f25270 */
[----:B------:R-:W-:-:S02]  /*16b10*/  VIADD R12, R12, 0x20 ;  /* 0x000000200c0c7836 */ /* 0x000fc40000000000 */
[----:B------:R-:W-:Y:S01]  /*16b20*/  UIADD3 UR8, UR7, 0x180, URZ ;  /* 0x0000018007087890 */ /* 0x000fe2000fffe03f */
[----:B0-----:R-:W-:Y:S01]  /*16b30*/  SEL R10, RZ, 0x1, P1 ;  /* 0x00000001ff0a7807 */ /* 0x001fe20000800000 */
[----:B------:R-:W-:Y:S01]  /*16b40*/  UIADD3 UR7, UR7, 0x1c180, URZ ;  /* 0x0001c18007077890 */ /* 0x000fe2000fffe03f */
[----:B------:R-:W-:Y:S02]  /*16b50*/  SEL R4, R4, RZ, P1 ;  /* 0x000000ff04047207 */ /* 0x000fe40000800000 */
[----:B------:R-:W-:-:S04]  /*16b60*/  LOP3.LUT R3, R3, R10, RZ, 0x3c, !PT ;  /* 0x0000000a03037212 */ /* 0x000fc800078e3cff */
[----:B------:R0:W-:Y:S02]  /*16b70*/  UTMALDG.3D [UR8], [UR14], desc[UR16] ;  /* 0x000010080e0075b4 */ /* 0x0001e40008011000 */
[----:B0-----:R-:W-:Y:S01]  /*16b80*/  UMOV UR8, UR7 ;  /* 0x0000000700087c82 */ /* 0x001fe20008000000 */
[----:B------:R-:W-:Y:S02]  /*16b90*/  UMOV UR11, UR19 ;  /* 0x00000013000b7c82 */ /* 0x000fe40008000000 */
[----:B------:R0:W-:Y:S02]  /*16ba0*/  UTMALDG.3D [UR8], [UR26], desc[UR16] ;  /* 0x000010081a0075b4 */ /* 0x0001e40008011000 */
[----:B0-----:R-:W-:Y:S05]  /*16bb0*/  @P3 BRA `(.L_x_551) ;  /* 0xfffffffc00503947 */ /* 0x001fea000383ffff */
.L_x_547:
[----:B------:R-:W-:Y:S05]  /*16bc0*/  BSYNC B1 ;  /* 0x0000000000017941 */ /* 0x000fea0003800000 */
.L_x_546:
[----:B------:R-:W2:Y:S01]  /*16bd0*/  LDL.LU R15, [R1+0x200] ;  /* 0x00020000010f7983 */ /* 0x000ea20000300800 */
[----:B------:R-:W-:Y:S01]  /*16be0*/  LOP3.LUT P3, RZ, R8, 0xff, RZ, 0xc0, !PT ;  /* 0x000000ff08ff7812 */ /* 0x000fe2000786c0ff */
[----:B------:R-:W-:Y:S01]  /*16bf0*/  VIADD R6, R6, UR18 ;  /* 0x0000001206067c36 */ /* 0x000fe20008000000 */
[----:B------:R-:W-:Y:S01]  /*16c00*/  ULDC.64 UR8, c[0x0][0x650] ;  /* 0x0001940000087ab9 */ /* 0x000fe20000000a00 */
[----:B------:R-:W3:Y:S01]  /*16c10*/  LDL.LU R13, [R1+0x204] ;  /* 0x00020400010d7983 */ /* 0x000ee20000300800 */
[----:B------:R-:W-:Y:S01]  /*16c20*/  UISETP.GE.U32.AND UP0, UPT, UR18, 0x7, UPT ;  /* 0x000000071200788c */ /* 0x000fe2000bf06070 */
[C---:B------:R-:W-:Y:S01]  /*16c30*/  IMAD.WIDE.U32 R2, R6.reuse, 0x24924925, RZ ;  /* 0x2492492506027825 */ /* 0x040fe200078e00ff */
[C---:B------:R-:W-:Y:S01]  /*16c40*/  ISETP.GT.U32.AND P1, PT, R6.reuse, 0x6, PT ;  /* 0x000000060600780c */ /* 0x040fe20003f24070 */
[----:B------:R-:W-:Y:S01]  /*16c50*/  BSSY B1, `(.L_x_552) ;  /* 0x0000074000017945 */ /* 0x000fe20003800000 */
[----:B------:R-:W-:Y:S01]  /*16c60*/  PRMT R8, RZ, 0x7610, R8 ;  /* 0x00007610ff087816 */ /* 0x000fe20000000008 */
[----:B------:R-:W-:-:S02]  /*16c70*/  IMAD.IADD R2, R6, 0x1, -R3 ;  /* 0x0000000106027824 */ /* 0x000fc400078e0a03 */
[----:B------:R-:W-:Y:S02]  /*16c80*/  IMAD.MOV.U32 R9, RZ, RZ, -0x1 ;  /* 0xffffffffff097424 */ /* 0x000fe400078e00ff */
[----:B------:R-:W0:Y:S01]  /*16c90*/  @P3 S2R R4, SR_CgaCtaId ;  /* 0x0000000000043919 */ /* 0x000e220000008800 */
[----:B------:R-:W-:Y:S02]  /*16ca0*/  LEA.HI R2, R2, R3, RZ, 0x1f ;  /* 0x0000000302027211 */ /* 0x000fe400078ff8ff */
[----:B------:R-:W-:-:S04]  /*16cb0*/  @P3 MOV R3, 0x400 ;  /* 0x0000040000033802 */ /* 0x000fc80000000f00 */
[----:B0-----:R-:W-:Y:S02]  /*16cc0*/  @P3 LEA R3, R4, R3, 0x18 ;  /* 0x0000000304033211 */ /* 0x001fe400078ec0ff */
[----:B------:R-:W-:Y:S02]  /*16cd0*/  MOV R4, UR18 ;  /* 0x0000001200047c02 */ /* 0x000fe40008000f00 */
[----:B------:R0:W-:Y:S01]  /*16ce0*/  @P3 SYNCS.ARRIVE.TRANS64.A1T0 RZ, [R3+URZ+0x88], RZ ;  /* 0x000088ff03ff39a7 */ /* 0x0001e2000810003f */
[----:B------:R-:W-:Y:S02]  /*16cf0*/  PLOP3.LUT P3, PT, PT, PT, UP0, 0x80, 0x0 ;  /* 0x000000000000781c */ /* 0x000fe40003f6f008 */
[----:B------:R-:W-:Y:S02]  /*16d00*/  ISETP.LT.U32.AND P1, PT, R4, 0x7, P1 ;  /* 0x000000070400780c */ /* 0x000fe40000f21070 */
[----:B------:R-:W-:Y:S02]  /*16d10*/  PRMT R4, RZ, 0x7610, R4 ;  /* 0x00007610ff047816 */ /* 0x000fe40000000004 */
[----:B0-----:R-:W-:-:S04]  /*16d20*/  SEL R3, RZ, 0x1, !P1 ;  /* 0x00000001ff037807 */ /* 0x001fc80004800000 */
[----:B------:R-:W-:Y:S02]  /*16d30*/  LOP3.LUT R0, R0, R3, RZ, 0x3c, !PT ;  /* 0x0000000300007212 */ /* 0x000fe400078e3cff */
[----:B------:R-:W-:Y:S01]  /*16d40*/  SHF.R.U32.HI R3, RZ, 0x2, R2 ;  /* 0x00000002ff037819 */ /* 0x000fe20000011602 */
[----:B------:R-:W-:-:S03]  /*16d50*/  IMAD.MOV.U32 R2, RZ, RZ, -0x1 ;  /* 0xffffffffff027424 */ /* 0x000fc600078e00ff */
[----:B------:R-:W-:Y:S01]  /*16d60*/  @P3 LOP3.LUT R0, R0, 0x1, R3, 0x78, !PT ;  /* 0x0000000100003812 */ /* 0x000fe200078e7803 */
[----:B------:R-:W-:Y:S02]  /*16d70*/  IMAD R6, R3, -0x7, R6 ;  /* 0xfffffff903067824 */ /* 0x000fe400078e0206 */
[----:B------:R-:W-:Y:S01]  /*16d80*/  IMAD.MOV.U32 R3, RZ, RZ, -0x1 ;  /* 0xffffffffff037424 */ /* 0x000fe200078e00ff */
[----:B---3--:R-:W-:-:S04]  /*16d90*/  IADD3 R13, P1, R13, UR20, RZ ;  /* 0x000000140d0d7c10 */ /* 0x008fc8000ff3e0ff */
[----:B--2---:R-:W-:Y:S01]  /*16da0*/  IADD3.X R15, R15, UR13, RZ, P1, !PT ;  /* 0x0000000d0f0f7c10 */ /* 0x004fe20008ffe4ff */
[----:B------:R0:W-:Y:S01]  /*16db0*/  STL [R1+0x204], R13 ;  /* 0x0002040d01007387 */ /* 0x0001e20000100800 */
[----:B------:R-:W-:-:S03]  /*16dc0*/  ISETP.GE.U32.AND P1, PT, R13, UR8, PT ;  /* 0x000000080d007c0c */ /* 0x000fc6000bf26070 */
[----:B------:R0:W-:Y:S01]  /*16dd0*/  STL [R1+0x200], R15 ;  /* 0x0002000f01007387 */ /* 0x0001e20000100800 */
[----:B------:R-:W-:-:S13]  /*16de0*/  ISETP.GE.U32.AND.EX P1, PT, R15, UR9, PT, P1 ;  /* 0x000000090f007c0c */ /* 0x000fda000bf26110 */
[----:B0-----:R-:W-:Y:S05]  /*16df0*/  @P1 BRA `(.L_x_553) ;  /* 0x0000000400641947 */ /* 0x001fea0003800000 */
[----:B------:R-:W0:Y:S01]  /*16e00*/  S2R R7, SR_CTAID.X ;  /* 0x0000000000077919 */ /* 0x000e220000002500 */
[----:B------:R-:W-:Y:S01]  /*16e10*/  ULDC UR7, c[0x0][0x150] ;  /* 0x0000540000077ab9 */ /* 0x000fe20000000800 */
[----:B------:R-:W1:Y:S01]  /*16e20*/  LDC R4, c[0x0][0x144] ;  /* 0x00005100ff047b82 */ /* 0x000e620000000800 */
[----:B------:R-:W-:Y:S01]  /*16e30*/  UISETP.NE.AND UP0, UPT, UR45, URZ, UPT ;  /* 0x0000003f2d00728c */ /* 0x000fe2000bf05270 */
[----:B------:R-:W2:Y:S01]  /*16e40*/  S2R R5, SR_CTAID.Y ;  /* 0x0000000000057919 */ /* 0x000ea20000002600 */
[----:B------:R-:W-:Y:S01]  /*16e50*/  ULDC.64 UR8, c[0x0][0x628] ;  /* 0x00018a0000087ab9 */ /* 0x000fe20000000a00 */
[----:B------:R-:W-:-:S03]  /*16e60*/  ULDC UR10, c[0x0][0x630] ;  /* 0x00018c00000a7ab9 */ /* 0x000fc60000000800 */
[----:B------:R-:W-:Y:S01]  /*16e70*/  PLOP3.LUT P1, PT, PT, PT, UP0, 0x80, 0x0 ;  /* 0x000000000000781c */ /* 0x000fe20003f2f008 */
[----:B------:R-:W3:Y:S01]  /*16e80*/  LDC R10, c[0x0][0x148] ;  /* 0x00005200ff0a7b82 */ /* 0x000ee20000000800 */
[----:B0-----:R-:W-:Y:S02]  /*16e90*/  I2FP.F32.U32 R2, R7 ;  /* 0x0000000700027245 */ /* 0x001fe40000201000 */
[----:B--2---:R-:W-:-:S03]  /*16ea0*/  I2FP.F32.U32 R3, R5 ;  /* 0x0000000500037245 */ /* 0x004fc60000201000 */
[----:B------:R-:W-:Y:S01]  /*16eb0*/  FMUL R2, R2, UR7 ;  /* 0x0000000702027c20 */ /* 0x000fe20008400000 */
[----:B------:R-:W-:Y:S02]  /*16ec0*/  ULDC UR7, c[0x0][0x154] ;  /* 0x0000550000077ab9 */ /* 0x000fe40000000800 */
[----:B------:R-:W-:-:S03]  /*16ed0*/  FMUL R9, R3, UR7 ;  /* 0x0000000703097c20 */ /* 0x000fc60008400000 */
[----:B------:R-:W0:Y:S08]  /*16ee0*/  F2I.U32.TRUNC.NTZ R2, R2 ;  /* 0x0000000200027305 */ /* 0x000e30000020f000 */
[----:B------:R-:W2:Y:S01]  /*16ef0*/  F2I.U32.TRUNC.NTZ R9, R9 ;  /* 0x0000000900097305 */ /* 0x000ea2000020f000 */
[----:B0-----:R-:W-:Y:S02]  /*16f00*/  IMAD.MOV R3, RZ, RZ, -R2 ;  /* 0x000000ffff037224 */ /* 0x001fe400078e0a02 */
[----:B------:R-:W-:-:S02]  /*16f10*/  IMAD.MOV.U32 R2, RZ, RZ, R13 ;  /* 0x000000ffff027224 */ /* 0x000fc400078e000d */
[----:B-1----:R-:W-:Y:S02]  /*16f20*/  IMAD R7, R4, R3, R7 ;  /* 0x0000000304077224 */ /* 0x002fe400078e0207 */
[----:B--2---:R-:W-:-:S04]  /*16f30*/  IMAD.MOV R3, RZ, RZ, -R9 ;  /* 0x000000ffff037224 */ /* 0x004fc800078e0a09 */
[----:B---3--:R-:W-:Y:S01]  /*16f40*/  @P1 IMAD R7, R10, R3, R5 ;  /* 0x000000030a071224 */ /* 0x008fe200078e0205 */
[----:B------:R-:W-:Y:S01]  /*16f50*/  ISETP.NE.U32.AND P1, PT, RZ, UR8, PT ;  /* 0x00000008ff007c0c */ /* 0x000fe2000bf25070 */
[----:B------:R-:W-:-:S03]  /*16f60*/  IMAD.MOV.U32 R3, RZ, RZ, R15 ;  /* 0x000000ffff037224 */ /* 0x000fc600078e000f */
[----:B------:R-:W-:-:S13]  /*16f70*/  ISETP.NE.AND.EX P1, PT, RZ, UR9, PT, P1 ;  /* 0x00000009ff007c0c */ /* 0x000fda000bf25310 */
[----:B------:R-:W-:Y:S05]  /*16f80*/  @!P1 BRA `(.L_x_554) ;  /* 0x0000000000289947 */ /* 0x000fea0003800000 */
[----:B------:R-:W-:Y:S02]  /*16f90*/  ULDC UR7, c[0x0][0x634] ;  /* 0x00018d0000077ab9 */ /* 0x000fe40000000800 */
[----:B------:R-:W-:-:S04]  /*16fa0*/  IADD3 R3, P1, R13, UR7, RZ ;  /* 0x000000070d037c10 */ /* 0x000fc8000ff3e0ff */
[----:B------:R-:W-:-:S05]  /*16fb0*/  IADD3.X R9, RZ, R15, RZ, P1, !PT ;  /* 0x0000000fff097210 */ /* 0x000fca0000ffe4ff */
[----:B------:R-:W-:-:S04]  /*16fc0*/  IMAD.WIDE.U32 R4, R9, UR8, RZ ;  /* 0x0000000809047c25 */ /* 0x000fc8000f8e00ff */
[----:B------:R-:W-:-:S04]  /*16fd0*/  IMAD.WIDE.U32 R4, P1, R3, UR9, R4 ;  /* 0x0000000903047c25 */ /* 0x000fc8000f820004 */
[----:B------:R-:W-:-:S04]  /*16fe0*/  IMAD.WIDE.U32 R2, R3, UR8, RZ ;  /* 0x0000000803027c25 */ /* 0x000fc8000f8e00ff */
[----:B------:R-:W-:Y:S01]  /*16ff0*/  IMAD.MOV.U32 R2, RZ, RZ, R5 ;  /* 0x000000ffff027224 */ /* 0x000fe200078e0005 */
[----:B------:R-:W-:Y:S01]  /*17000*/  IADD3 RZ, P3, R3, R4, RZ ;  /* 0x0000000403ff7210 */ /* 0x000fe20007f7e0ff */
[----:B------:R-:W-:-:S04]  /*17010*/  IMAD.X R3, RZ, RZ, RZ, P1 ;  /* 0x000000ffff037224 */ /* 0x000fc800008e06ff */
[----:B------:R-:W-:-:S08]  /*17020*/  IMAD.WIDE.U32.X R2, R9, UR9, R2, P3 ;  /* 0x0000000909027c25 */ /* 0x000fd000098e0402 */
.L_x_554:
[--C-:B------:R-:W-:Y:S01]  /*17030*/  SHF.R.U64 R9, R2, UR10, R3.reuse ;  /* 0x0000000a02097c19 */ /* 0x100fe20008001203 */
[----:B------:R-:W-:Y:S01]  /*17040*/  ULDC.64 UR8, c[0x0][0x620] ;  /* 0x0001880000087ab9 */ /* 0x000fe20000000a00 */
[----:B------:R-:W-:Y:S01]  /*17050*/  SHF.R.U32.HI R2, RZ, UR10, R3 ;  /* 0x0000000aff027c19 */ /* 0x000fe20008011603 */
[----:B------:R-:W-:Y:S01]  /*17060*/  IMAD.MOV.U32 R3, RZ, RZ, R15 ;  /* 0x000000ffff037224 */ /* 0x000fe200078e000f */
[----:B------:R-:W-:Y:S01]  /*17070*/  IADD3 R11, P1, RZ, -R9, RZ ;  /* 0x80000009ff0b7210 */ /* 0x000fe20007f3e0ff */
[----:B------:R-:W-:-:S04]  /*17080*/  ULDC UR7, c[0x0][0x618] ;  /* 0x0001860000077ab9 */ /* 0x000fc80000000800 */
[----:B------:R-:W-:-:S04]  /*17090*/  IMAD.X R2, RZ, RZ, ~R2, P1 ;  /* 0x000000ffff027224 */ /* 0x000fc800008e0e02 */
[----:B------:R-:W-:-:S04]  /*170a0*/  IMAD R2, R2, UR8, RZ ;  /* 0x0000000802027c24 */ /* 0x000fc8000f8e02ff */
[----:B------:R-:W-:Y:S02]  /*170b0*/  IMAD R5, R11, UR9, R2 ;  /* 0x000000090b057c24 */ /* 0x000fe4000f8e0202 */
[----:B------:R-:W-:-:S04]  /*170c0*/  IMAD.MOV.U32 R2, RZ, RZ, R13 ;  /* 0x000000ffff027224 */ /* 0x000fc800078e000d */
[----:B------:R-:W-:Y:S01]  /*170d0*/  IMAD.WIDE.U32 R2, R11, UR8, R2 ;  /* 0x000000080b027c25 */ /* 0x000fe2000f8e0002 */
[----:B------:R-:W-:Y:S02]  /*170e0*/  ULDC.64 UR8, c[0x0][0x640] ;  /* 0x0001900000087ab9 */ /* 0x000fe40000000a00 */
[----:B------:R-:W-:Y:S01]  /*170f0*/  ISETP.NE.U32.AND P1, PT, RZ, UR8, PT ;  /* 0x00000008ff007c0c */ /* 0x000fe2000bf25070 */
[----:B------:R-:W-:-:S03]  /*17100*/  IMAD.IADD R3, R3, 0x1, R5 ;  /* 0x0000000103037824 */ /* 0x000fc600078e0205 */
[----:B------:R-:W-:Y:S02]  /*17110*/  ISETP.NE.AND.EX P1, PT, RZ, UR9, PT, P1 ;  /* 0x00000009ff007c0c */ /* 0x000fe4000bf25310 */
[--C-:B------:R-:W-:Y:S02]  /*17120*/  SHF.R.U64 R10, R2, UR7, R3.reuse ;  /* 0x00000007020a7c19 */ /* 0x100fe40008001203 */
[----:B------:R-:W-:Y:S01]  /*17130*/  SHF.R.U32.HI R3, RZ, UR7, R3 ;  /* 0x00000007ff037c19 */ /* 0x000fe20008011603 */
[----:B------:R-:W-:-:S03]  /*17140*/  ULDC UR7, c[0x0][0x608] ;  /* 0x0001820000077ab9 */ /* 0x000fc60000000800 */
[--C-:B------:R-:W-:Y:S02]  /*17150*/  SHF.R.U64 R12, R10, UR7, R3.reuse ;  /* 0x000000070a0c7c19 */ /* 0x100fe40008001203 */
[----:B------:R-:W-:Y:S01]  /*17160*/  SHF.R.U32.HI R3, RZ, UR7, R3 ;  /* 0x00000007ff037c19 */ /* 0x000fe20008011603 */
[----:B------:R-:W-:-:S03]  /*17170*/  ULDC UR7, c[0x0][0x658] ;  /* 0x0001960000077ab9 */ /* 0x000fc60000000800 */
[--C-:B------:R-:W-:Y:S02]  /*17180*/  SHF.R.U64 R11, R12, UR7, R3.reuse ;  /* 0x000000070c0b7c19 */ /* 0x100fe40008001203 */
[----:B------:R-:W-:-:S03]  /*17190*/  SHF.R.U32.HI R13, RZ, UR7, R3 ;  /* 0x00000007ff0d7c19 */ /* 0x000fc60008011603 */
[----:B------:R-:W-:Y:S01]  /*171a0*/  IMAD.MOV.U32 R2, RZ, RZ, R11 ;  /* 0x000000ffff027224 */ /* 0x000fe200078e000b */
[----:B------:R-:W-:Y:S01]  /*171b0*/  MOV R3, R13 ;  /* 0x0000000d00037202 */ /* 0x000fe20000000f00 */
[----:B------:R-:W-:Y:S06]  /*171c0*/  @!P1 BRA `(.L_x_555) ;  /* 0x0000000000289947 */ /* 0x000fec0003800000 */
[----:B------:R-:W-:Y:S02]  /*171d0*/  ULDC UR7, c[0x0][0x64c] ;  /* 0x0001930000077ab9 */ /* 0x000fe40000000800 */
[----:B------:R-:W-:-:S05]  /*171e0*/  IADD3 R3, P1, R11, UR7, RZ ;  /* 0x000000070b037c10 */ /* 0x000fca000ff3e0ff */
[----:B------:R-:W-:-:S04]  /*171f0*/  IMAD.X R13, RZ, RZ, R13, P1 ;  /* 0x000000ffff0d7224 */ /* 0x000fc800008e060d */
[----:B------:R-:W-:-:S04]  /*17200*/  IMAD.WIDE.U32 R4, R13, UR8, RZ ;  /* 0x000000080d047c25 */ /* 0x000fc8000f8e00ff */
[----:B------:R-:W-:-:S04]  /*17210*/  IMAD.WIDE.U32 R4, P1, R3, UR9, R4 ;  /* 0x0000000903047c25 */ /* 0x000fc8000f820004 */
[----:B------:R-:W-:-:S04]  /*17220*/  IMAD.WIDE.U32 R2, R3, UR8, RZ ;  /* 0x0000000803027c25 */ /* 0x000fc8000f8e00ff */
[----:B------:R-:W-:Y:S01]  /*17230*/  IMAD.MOV.U32 R2, RZ, RZ, R5 ;  /* 0x000000ffff027224 */ /* 0x000fe200078e0005 */
[----:B------:R-:W-:Y:S01]  /*17240*/  IADD3 RZ, P3, R3, R4, RZ ;  /* 0x0000000403ff7210 */ /* 0x000fe20007f7e0ff */
[----:B------:R-:W-:-:S04]  /*17250*/  IMAD.X R3, RZ, RZ, RZ, P1 ;  /* 0x000000ffff037224 */ /* 0x000fc800008e06ff */
[----:B------:R-:W-:-:S08]  /*17260*/  IMAD.WIDE.U32.X R2, R13, UR9, R2, P3 ;  /* 0x000000090d027c25 */ /* 0x000fd000098e0402 */
.L_x_555:
[----:B------:R-:W-:Y:S01]  /*17270*/  ULDC UR7, c[0x0][0x648] ;  /* 0x0001920000077ab9 */ /* 0x000fe20000000800 */
[----:B------:R-:W-:Y:S01]  /*17280*/  LOP3.LUT R12, R12, UR6, RZ, 0xc0, !PT ;  /* 0x000000060c0c7c12 */ /* 0x000fe2000f8ec0ff */
[----:B------:R-:W-:Y:S01]  /*17290*/  UISETP.NE.AND UP0, UPT, UR45, URZ, UPT ;  /* 0x0000003f2d00728c */ /* 0x000fe2000bf05270 */
[----:B------:R-:W-:Y:S01]  /*172a0*/  SHF.R.U64 R3, R2, UR7, R3 ;  /* 0x0000000702037c19 */ /* 0x000fe20008001203 */
[----:B------:R-:W-:Y:S01]  /*172b0*/  ULDC UR7, c[0x0][0x638] ;  /* 0x00018e0000077ab9 */ /* 0x000fe20000000800 */
[----:B------:R-:W-:-:S03]  /*172c0*/  LOP3.LUT R4, R10, UR4, RZ, 0xc0, !PT ;  /* 0x000000040a047c12 */ /* 0x000fc6000f8ec0ff */
[----:B------:R-:W-:Y:S01]  /*172d0*/  IMAD.MOV R2, RZ, RZ, -R3 ;  /* 0x000000ffff027224 */ /* 0x000fe200078e0a03 */
[----:B------:R-:W-:Y:S01]  /*172e0*/  PLOP3.LUT P1, PT, PT, PT, UP0, 0x40, 0x0 ;  /* 0x000000000000781c */ /* 0x000fe20003f2e808 */
[----:B------:R-:W-:Y:S01]  /*172f0*/  IMAD R12, R3, UR5, R12 ;  /* 0x00000005030c7c24 */ /* 0x000fe2000f8e020c */
[----:B------:R-:W-:Y:S01]  /*17300*/  PLOP3.LUT P3, PT, PT, PT, UP0, 0x40, 0x0 ;  /* 0x000000000000781c */ /* 0x000fe20003f6e808 */
[----:B------:R-:W-:Y:S01]  /*17310*/  IMAD R11, R2, UR7, R11 ;  /* 0x00000007020b7c24 */ /* 0x000fe2000f8e020b */
[----:B------:R-:W-:Y:S02]  /*17320*/  ULDC UR7, c[0x0][0x610] ;  /* 0x0001840000077ab9 */ /* 0x000fe40000000800 */
[----:B------:R-:W-:Y:S01]  /*17330*/  IMAD R7, R12, UR7, R7 ;  /* 0x000000070c077c24 */ /* 0x000fe2000f8e0207 */
[----:B------:R-:W-:Y:S02]  /*17340*/  ULDC UR7, c[0x0][0x600] ;  /* 0x0001800000077ab9 */ /* 0x000fe40000000800 */
[----:B------:R-:W-:-:S05]  /*17350*/  IMAD R4, R11, UR7, R4 ;  /* 0x000000070b047c24 */ /* 0x000fca000f8e0204 */
[----:B------:R-:W-:Y:S02]  /*17360*/  SEL R2, R4, R7, P1 ;  /* 0x0000000704027207 */ /* 0x000fe40000800000 */
[----:B------:R-:W-:Y:S01]  /*17370*/  SEL R3, R7, R4, P3 ;  /* 0x0000000407037207 */ /* 0x000fe20001800000 */
[----:B------:R-:W-:-:S07]  /*17380*/  IMAD.MOV.U32 R4, RZ, RZ, 0x1 ;  /* 0x00000001ff047424 */ /* 0x000fce00078e00ff */
.L_x_553:
[----:B------:R-:W-:Y:S05]  /*17390*/  BSYNC B1 ;  /* 0x0000000000017941 */ /* 0x000fea0003800000 */
.L_x_552:
[----:B------:R-:W-:-:S13]  /*173a0*/  LOP3.LUT P1, RZ, R4, 0xff, RZ, 0xc0, !PT ;  /* 0x000000ff04ff7812 */ /* 0x000fda000782c0ff */
[----:B------:R-:W-:Y:S05]  /*173b0*/  @P1 BRA `(.L_x_556) ;  /* 0xfffffff4001c1947 */ /* 0x000fea000383ffff */
[----:B------:R-:W-:Y:S05]  /*173c0*/  BSYNC B0 ;  /* 0x0000000000007941 */ /* 0x000fea0003800000 */
.L_x_544:
[----:B------:R-:W-:-:S03]  /*173d0*/  UMOV UR7, 0xffffffff ;  /* 0xffffffff00077882 */ /* 0x000fc60000000000 */
[----:B------:R-:W-:Y:S05]  /*173e0*/  BRA.DIV UR7, `(.L_x_557) ;  /* 0x0000000607887947 */ /* 0x000fea000b800000 */
[----:B------:R-:W-:-:S13]  /*173f0*/  ELECT P6, URZ, PT ;  /* 0x00000000003f782f */ /* 0x000fda00038c0000 */
.L_x_574:
[----:B------:R-:W-:Y:S04]  /*17400*/  BSSY B0, `(.L_x_558) ;  /* 0x0000047000007945 */ /* 0x000fe80003800000 */
[----:B------:R-:W-:Y:S05]  /*17410*/  @!P6 BRA `(.L_x_559) ;  /* 0x000000040014e947 */ /* 0x000fea0003800000 */
[----:B------:R-:W-:-:S04]  /*17420*/  ULOP3.LUT UR7, UR40, 0x2, URZ, 0xfc, !UPT ;  /* 0x0000000228077892 */ /* 0x000fc8000f8efc3f */
[----:B------:R-:W-:-:S06]  /*17430*/  UISETP.NE.AND UP0, UPT, UR7, 0x3, UPT ;  /* 0x000000030700788c */ /* 0x000fcc000bf05270 */
[----:B------:R-:W-:-:S13]  /*17440*/  PLOP3.LUT P0, PT, PT, PT, UP0, 0x80, 0x0 ;  /* 0x000000000000781c */ /* 0x000fda0003f0f008 */
[----:B------:R-:W-:Y:S05]  /*17450*/  @!P0 BRA `(.L_x_560) ;  /* 0x0000000000048947 */ /* 0x000fea0003800000 */
[----:B------:R-:W-:Y:S01]  /*17460*/  BPT.TRAP 0x1 ;  /* 0x000000040000795c */ /* 0x000fe20000300000 */
.L_x_560:
[----:B------:R-:W0:Y:S01]  /*17470*/  S2R R3, SR_CgaCtaId ;  /* 0x0000000000037919 */ /* 0x000e220000008800 */
[----:B------:R-:W-:-:S04]  /*17480*/  MOV R2, 0x400 ;  /* 0x0000040000027802 */ /* 0x000fc80000000f00 */
[----:B0-----:R-:W-:Y:S02]  /*17490*/  LEA R3, R3, R2, 0x18 ;  /* 0x0000000203037211 */ /* 0x001fe400078ec0ff */
[----:B------:R-:W-:-:S03]  /*174a0*/  SHF.L.U32 R2, R0, 0x1f, RZ ;  /* 0x0000001f00027819 */ /* 0x000fc600000006ff */
[----:B------:R-:W-:-:S04]  /*174b0*/  VIADD R3, R3, 0x38 ;  /* 0x0000003803037836 */ /* 0x000fc80000000000 */
[----:B------:R-:W-:-:S04]  /*174c0*/  IMAD R5, R6, 0x8, R3 ;  /* 0x0000000806057824 */ /* 0x000fc800078e0203 */
[----:B------:R-:W0:Y:S02]  /*174d0*/  SYNCS.PHASECHK.TRANS64.TRYWAIT P0, [R5+URZ], R2 ;  /* 0x00000002050075a7 */ /* 0x000e24000800017f */
[----:B0-----:R-:W-:Y:S05]  /*174e0*/  @!P0 BRA `(.L_x_561) ;  /* 0x0000000400688947 */ /* 0x001fea0003800000 */
.L_x_575:
[----:B------:R-:W-:-:S04]  /*174f0*/  IADD3 R6, R6, 0x1, RZ ;  /* 0x0000000106067810 */ /* 0x000fc80007ffe0ff */
[----:B------:R-:W-:-:S04]  /*17500*/  ISETP.NE.AND P0, PT, R6, 0x7, PT ;  /* 0x000000070600780c */ /* 0x000fc80003f05270 */
[----:B0-----:R-:W-:Y:S02]  /*17510*/  SEL R5, RZ, 0x1, P0 ;  /* 0x00000001ff057807 */ /* 0x001fe40000000000 */
[----:B------:R-:W-:Y:S02]  /*17520*/  SEL R6, R6, RZ, P0 ;  /* 0x000000ff06067207 */ /* 0x000fe40000000000 */
[----:B------:R-:W-:-:S03]  /*17530*/  LOP3.LUT R5, R0, R5, RZ, 0x3c, !PT ;  /* 0x0000000500057212 */ /* 0x000fc600078e3cff */
[----:B------:R-:W-:Y:S01]  /*17540*/  IMAD R7, R6, 0x8, R3 ;  /* 0x0000000806077824 */ /* 0x000fe200078e0203 */
[----:B------:R-:W-:-:S04]  /*17550*/  SHF.L.U32 R0, R5, 0x1f, RZ ;  /* 0x0000001f05007819 */ /* 0x000fc800000006ff */
[----:B------:R-:W0:Y:S02]  /*17560*/  SYNCS.PHASECHK.TRANS64.TRYWAIT P0, [R7+URZ], R0 ;  /* 0x00000000070075a7 */ /* 0x000e24000800017f */
[----:B0-----:R-:W-:Y:S05]  /*17570*/  @!P0 BRA `(.L_x_562) ;  /* 0x0000000400588947 */ /* 0x001fea0003800000 */
.L_x_576:
[----:B0-----:R-:W-:-:S05]  /*17580*/  VIADD R0, R6, 0x1 ;  /* 0x0000000106007836 */ /* 0x001fca0000000000 */
[----:B------:R-:W-:-:S04]  /*17590*/  ISETP.NE.AND P0, PT, R0, 0x7, PT ;  /* 0x000000070000780c */ /* 0x000fc80003f05270 */
[----:B------:R-:W-:Y:S02]  /*175a0*/  SEL R2, RZ, 0x1, P0 ;  /* 0x00000001ff027807 */ /* 0x000fe40000000000 */
[----:B------:R-:W-:Y:S02]  /*175b0*/  SEL R4, R0, RZ, P0 ;  /* 0x000000ff00047207 */ /* 0x000fe40000000000 */
[----:B------:R-:W-:-:S03]  /*175c0*/  LOP3.LUT R5, R5, R2, RZ, 0x3c, !PT ;  /* 0x0000000205057212 */ /* 0x000fc600078e3cff */
[----:B------:R-:W-:Y:S01]  /*175d0*/  IMAD R7, R4, 0x8, R3 ;  /* 0x0000000804077824 */ /* 0x000fe200078e0203 */
[----:B------:R-:W-:-:S04]  /*175e0*/  SHF.L.U32 R0, R5, 0x1f, RZ ;  /* 0x0000001f05007819 */ /* 0x000fc800000006ff */
[----:B------:R-:W0:Y:S02]  /*175f0*/  SYNCS.PHASECHK.TRANS64.TRYWAIT P0, [R7+URZ], R0 ;  /* 0x00000000070075a7 */ /* 0x000e24000800017f */
[----:B0-----:R-:W-:Y:S05]  /*17600*/  @!P0 BRA `(.L_x_563) ;  /* 0x0000000400488947 */ /* 0x001fea0003800000 */
.L_x_577:
        /* <DEDUP_REMOVED lines=9> */
.L_x_578:
        /* <DEDUP_REMOVED lines=9> */
.L_x_579:
[----:B0-----:R-:W-:-:S04]  /*17730*/  IADD3 R0, R4, 0x1, RZ ;  /* 0x0000000104007810 */ /* 0x001fc80007ffe0ff */
        /* <DEDUP_REMOVED lines=8> */
.L_x_580:
[----:B0-----:R-:W-:-:S05]  /*177c0*/  VIADD R0, R4, 0x1 ;  /* 0x0000000104007836 */ /* 0x001fca0000000000 */
[----:B------:R-:W-:-:S04]  /*177d0*/  ISETP.NE.AND P0, PT, R0, 0x7, PT ;  /* 0x000000070000780c */ /* 0x000fc80003f05270 */
[----:B------:R-:W-:Y:S02]  /*177e0*/  SEL R2, RZ, 0x1, P0 ;  /* 0x00000001ff027807 */ /* 0x000fe40000000000 */
[----:B------:R-:W-:Y:S02]  /*177f0*/  SEL R0, R0, RZ, P0 ;  /* 0x000000ff00007207 */ /* 0x000fe40000000000 */
[----:B------:R-:W-:-:S03]  /*17800*/  LOP3.LUT R2, R5, R2, RZ, 0x3c, !PT ;  /* 0x0000000205027212 */ /* 0x000fc600078e3cff */
[----:B------:R-:W-:Y:S01]  /*17810*/  IMAD R3, R0, 0x8, R3 ;  /* 0x0000000800037824 */ /* 0x000fe200078e0203 */
[----:B------:R-:W-:-:S07]  /*17820*/  SHF.L.U32 R0, R2, 0x1f, RZ ;  /* 0x0000001f02007819 */ /* 0x000fce00000006ff */
.L_x_567:
[----:B0-----:R0:W1:Y:S02]  /*17830*/  SYNCS.PHASECHK.TRANS64.TRYWAIT P0, [R3+URZ], R0 ;  /* 0x00000000030075a7 */ /* 0x001064000800017f */
[----:B-1----:R-:W-:Y:S05]  /*17840*/  @!P0 NANOSLEEP.SYNCS 0x989680 ;  /* 0x009896800000895d */ /* 0x002fea0003900000 */
[----:B------:R-:W1:Y:S02]  /*17850*/  @!P0 SYNCS.PHASECHK.TRANS64 P0, [R3+URZ], R0 ;  /* 0x00000000030085a7 */ /* 0x000e64000800007f */
[----:B-1----:R-:W-:Y:S05]  /*17860*/  @!P0 BRA `(.L_x_567) ;  /* 0xfffffffc00f08947 */ /* 0x002fea000383ffff */
.L_x_559:
[----:B------:R-:W-:Y:S05]  /*17870*/  BSYNC B0 ;  /* 0x0000000000007941 */ /* 0x000fea0003800000 */
.L_x_558:
[----:B------:R-:W-:Y:S05]  /*17880*/  EXIT ;  /* 0x000000000000794d */ /* 0x000fea0003800000 */
.L_x_17:
[----:B-1----:R1:W4:Y:S02]  /*17890*/  SYNCS.PHASECHK.TRANS64.TRYWAIT P1, [R3+URZ], R0 ;  /* 0x00000000030075a7 */ /* 0x002324000802017f */
[----:B----4-:R-:W-:Y:S05]  /*178a0*/  @!P1 NANOSLEEP.SYNCS 0x989680 ;  /* 0x009896800000995d */ /* 0x010fea0003900000 */
[----:B------:R-:W4:Y:S02]  /*178b0*/  @!P1 SYNCS.PHASECHK.TRANS64 P1, [R3+URZ], R0 ;  /* 0x00000000030095a7 */ /* 0x000f24000802007f */
[----:B----4-:R-:W-:Y:S05]  /*178c0*/  @!P1 BRA `(.L_x_17) ;  /* 0xfffffffc00f09947 */ /* 0x010fea000383ffff */
[----:B------:R-:W-:Y:S05]  /*178d0*/  BRA `(.L_x_16) ;  /* 0xfffffe9800e87947 */ /* 0x000fea000383ffff */
.L_x_22:
[----:B-1----:R-:W-:-:S04]  /*178e0*/  IMAD.U32 R5, RZ, RZ, UR4 ;  /* 0x00000004ff057e24 */ /* 0x002fc8000f8e00ff */
[----:B------:R1:W2:Y:S03]  /*178f0*/  SYNCS.PHASECHK.TRANS64.TRYWAIT P1, [R5+URZ], R4 ;  /* 0x00000004050075a7 */ /* 0x0002a6000802017f */
[----:B--2---:R-:W-:Y:S05]  /*17900*/  @!P1 NANOSLEEP.SYNCS 0x989680 ;  /* 0x009896800000995d */ /* 0x004fea0003900000 */
[----:B------:R-:W2:Y:S02]  /*17910*/  @!P1 SYNCS.PHASECHK.TRANS64 P1, [R5+URZ], R4 ;  /* 0x00000004050095a7 */ /* 0x000ea4000802007f */
[----:B--2---:R-:W-:Y:S05]  /*17920*/  @!P1 BRA `(.L_x_22) ;  /* 0xfffffffc00ec9947 */ /* 0x004fea000383ffff */
[----:B------:R-:W-:Y:S05]  /*17930*/  BRA `(.L_x_21) ;  /* 0xfffffeb000487947 */ /* 0x000fea000383ffff */
.L_x_545:
[----:B------:R-:W-:Y:S01]  /*17940*/  BSSY B1, `(.L_x_568) ;  /* 0x0000006000017945 */ /* 0x000fe20003800000 */
[----:B------:R-:W-:-:S07]  /*17950*/  IMAD.MOV.U32 R15, RZ, RZ, -0x1 ;  /* 0xffffffffff0f7424 */ /* 0x000fce00078e00ff */
[----:B------:R-:W-:Y:S05]  /*17960*/  WARPSYNC.COLLECTIVE R15, `(.L_x_569) ;  /* 0x000000000f0c7348 */ /* 0x000fea0003c00000 */
[----:B------:R-:W-:Y:S02]  /*17970*/  ELECT P6, UR62, PT ;  /* 0x00000000003e782f */ /* 0x000fe400038c0000 */
[----:B------:R-:W-:Y:S01]  /*17980*/  MOV R14, UR62 ;  /* 0x0000003e000e7c02 */ /* 0x000fe20008000f00 */
[----:B------:R-:W-:Y:S10]  /*17990*/  ENDCOLLECTIVE ;  /* 0x000000000000791b */ /* 0x000ff40003800000 */
.L_x_569:
[----:B------:R-:W-:Y:S05]  /*179a0*/  BSYNC B1 ;  /* 0x0000000000017941 */ /* 0x000fea0003800000 */
.L_x_568:
[----:B------:R-:W-:Y:S05]  /*179b0*/  BRA `(.L_x_570) ;  /* 0xffffffec00a87947 */ /* 0x000fea000383ffff */
.L_x_548:
[----:B0-----:R0:W1:Y:S02]  /*179c0*/  SYNCS.PHASECHK.TRANS64.TRYWAIT P1, [R10+URZ+0x38], R5 ;  /* 0x000038050a0075a7 */ /* 0x001064000802017f */
[----:B-1----:R-:W-:Y:S05]  /*179d0*/  @!P1 NANOSLEEP.SYNCS 0x989680 ;  /* 0x009896800000995d */ /* 0x002fea0003900000 */
[----:B------:R-:W1:Y:S02]  /*179e0*/  @!P1 SYNCS.PHASECHK.TRANS64 P1, [R10+URZ+0x38], R5 ;  /* 0x000038050a0095a7 */ /* 0x000e64000802007f */
[----:B-1----:R-:W-:Y:S05]  /*179f0*/  @!P1 BRA `(.L_x_548) ;  /* 0xfffffffc00f09947 */ /* 0x002fea000383ffff */
[----:B------:R-:W-:Y:S05]  /*17a00*/  BRA `(.L_x_571) ;  /* 0xffffffec00dc7947 */ /* 0x000fea000383ffff */
.L_x_557:
[----:B------:R-:W-:Y:S01]  /*17a10*/  BSSY B0, `(.L_x_572) ;  /* 0x0000006000007945 */ /* 0x000fe20003800000 */
[----:B------:R-:W-:-:S07]  /*17a20*/  IMAD.MOV.U32 R15, RZ, RZ, -0x1 ;  /* 0xffffffffff0f7424 */ /* 0x000fce00078e00ff */
[----:B------:R-:W-:Y:S05]  /*17a30*/  WARPSYNC.COLLECTIVE R15, `(.L_x_573) ;  /* 0x000000000f0c7348 */ /* 0x000fea0003c00000 */
[----:B------:R-:W-:Y:S02]  /*17a40*/  ELECT P6, UR62, PT ;  /* 0x00000000003e782f */ /* 0x000fe400038c0000 */
[----:B------:R-:W-:Y:S01]  /*17a50*/  MOV R14, UR62 ;  /* 0x0000003e000e7c02 */ /* 0x000fe20008000f00 */
[----:B------:R-:W-:Y:S10]  /*17a60*/  ENDCOLLECTIVE ;  /* 0x000000000000791b */ /* 0x000ff40003800000 */
.L_x_573:
[----:B------:R-:W-:Y:S05]  /*17a70*/  BSYNC B0 ;  /* 0x0000000000007941 */ /* 0x000fea0003800000 */
.L_x_572:
[----:B------:R-:W-:Y:S05]  /*17a80*/  BRA `(.L_x_574) ;  /* 0xfffffff8005c7947 */ /* 0x000fea000383ffff */
.L_x_561:
[----:B0-----:R0:W1:Y:S02]  /*17a90*/  SYNCS.PHASECHK.TRANS64.TRYWAIT P0, [R5+URZ], R2 ;  /* 0x00000002050075a7 */ /* 0x001064000800017f */
[----:B-1----:R-:W-:Y:S05]  /*17aa0*/  @!P0 NANOSLEEP.SYNCS 0x989680 ;  /* 0x009896800000895d */ /* 0x002fea0003900000 */
[----:B------:R-:W1:Y:S02]  /*17ab0*/  @!P0 SYNCS.PHASECHK.TRANS64 P0, [R5+URZ], R2 ;  /* 0x00000002050085a7 */ /* 0x000e64000800007f */
[----:B-1----:R-:W-:Y:S05]  /*17ac0*/  @!P0 BRA `(.L_x_561) ;  /* 0xfffffffc00f08947 */ /* 0x002fea000383ffff */
[----:B------:R-:W-:Y:S05]  /*17ad0*/  BRA `(.L_x_575) ;  /* 0xfffffff800847947 */ /* 0x000fea000383ffff */
.L_x_562:
[----:B0-----:R0:W1:Y:S02]  /*17ae0*/  SYNCS.PHASECHK.TRANS64.TRYWAIT P0, [R7+URZ], R0 ;  /* 0x00000000070075a7 */ /* 0x001064000800017f */
[----:B-1----:R-:W-:Y:S05]  /*17af0*/  @!P0 NANOSLEEP.SYNCS 0x989680 ;  /* 0x009896800000895d */ /* 0x002fea0003900000 */
[----:B------:R-:W1:Y:S02]  /*17b00*/  @!P0 SYNCS.PHASECHK.TRANS64 P0, [R7+URZ], R0 ;  /* 0x00000000070085a7 */ /* 0x000e64000800007f */
[----:B-1----:R-:W-:Y:S05]  /*17b10*/  @!P0 BRA `(.L_x_562) ;  /* 0xfffffffc00f08947 */ /* 0x002fea000383ffff */
[----:B------:R-:W-:Y:S05]  /*17b20*/  BRA `(.L_x_576) ;  /* 0xfffffff800947947 */ /* 0x000fea000383ffff */
.L_x_563:
[----:B0-----:R0:W1:Y:S02]  /*17b30*/  SYNCS.PHASECHK.TRANS64.TRYWAIT P0, [R7+URZ], R0 ;  /* 0x00000000070075a7 */ /* 0x001064000800017f */
[----:B-1----:R-:W-:Y:S05]  /*17b40*/  @!P0 NANOSLEEP.SYNCS 0x989680 ;  /* 0x009896800000895d */ /* 0x002fea0003900000 */
[----:B------:R-:W1:Y:S02]  /*17b50*/  @!P0 SYNCS.PHASECHK.TRANS64 P0, [R7+URZ], R0 ;  /* 0x00000000070085a7 */ /* 0x000e64000800007f */
[----:B-1----:R-:W-:Y:S05]  /*17b60*/  @!P0 BRA `(.L_x_563) ;  /* 0xfffffffc00f08947 */ /* 0x002fea000383ffff */
[----:B------:R-:W-:Y:S05]  /*17b70*/  BRA `(.L_x_577) ;  /* 0xfffffff800a47947 */ /* 0x000fea000383ffff */
.L_x_564:
[----:B0-----:R0:W1:Y:S02]  /*17b80*/  SYNCS.PHASECHK.TRANS64.TRYWAIT P0, [R7+URZ], R0 ;  /* 0x00000000070075a7 */ /* 0x001064000800017f */
[----:B-1----:R-:W-:Y:S05]  /*17b90*/  @!P0 NANOSLEEP.SYNCS 0x989680 ;  /* 0x009896800000895d */ /* 0x002fea0003900000 */
[----:B------:R-:W1:Y:S02]  /*17ba0*/  @!P0 SYNCS.PHASECHK.TRANS64 P0, [R7+URZ], R0 ;  /* 0x00000000070085a7 */ /* 0x000e64000800007f */
[----:B-1----:R-:W-:Y:S05]  /*17bb0*/  @!P0 BRA `(.L_x_564) ;  /* 0xfffffffc00f08947 */ /* 0x002fea000383ffff */
[----:B------:R-:W-:Y:S05]  /*17bc0*/  BRA `(.L_x_578) ;  /* 0xfffffff800b47947 */ /* 0x000fea000383ffff */
.L_x_565:
[----:B0-----:R0:W1:Y:S02]  /*17bd0*/  SYNCS.PHASECHK.TRANS64.TRYWAIT P0, [R7+URZ], R0 ;  /* 0x00000000070075a7 */ /* 0x001064000800017f */
[----:B-1----:R-:W-:Y:S05]  /*17be0*/  @!P0 NANOSLEEP.SYNCS 0x989680 ;  /* 0x009896800000895d */ /* 0x002fea0003900000 */
[----:B------:R-:W1:Y:S02]  /*17bf0*/  @!P0 SYNCS.PHASECHK.TRANS64 P0, [R7+URZ], R0 ;  /* 0x00000000070085a7 */ /* 0x000e64000800007f */
[----:B-1----:R-:W-:Y:S05]  /*17c00*/  @!P0 BRA `(.L_x_565) ;  /* 0xfffffffc00f08947 */ /* 0x002fea000383ffff */
[----:B------:R-:W-:Y:S05]  /*17c10*/  BRA `(.L_x_579) ;  /* 0xfffffff800c47947 */ /* 0x000fea000383ffff */
.L_x_566:
[----:B0-----:R0:W1:Y:S02]  /*17c20*/  SYNCS.PHASECHK.TRANS64.TRYWAIT P0, [R7+URZ], R0 ;  /* 0x00000000070075a7 */ /* 0x001064000800017f */
[----:B-1----:R-:W-:Y:S05]  /*17c30*/  @!P0 NANOSLEEP.SYNCS 0x989680 ;  /* 0x009896800000895d */ /* 0x002fea0003900000 */
[----:B------:R-:W1:Y:S02]  /*17c40*/  @!P0 SYNCS.PHASECHK.TRANS64 P0, [R7+URZ], R0 ;  /* 0x00000000070085a7 */ /* 0x000e64000800007f */
[----:B-1----:R-:W-:Y:S05]  /*17c50*/  @!P0 BRA `(.L_x_566) ;  /* 0xfffffffc00f08947 */ /* 0x002fea000383ffff */
[----:B------:R-:W-:Y:S05]  /*17c60*/  BRA `(.L_x_580) ;  /* 0xfffffff800d47947 */ /* 0x000fea000383ffff */
.L_x_581:
[----:B------:R-:W-:-:S00]  /*17c70*/  BRA `(.L_x_581) ;  /* 0xfffffffc00fc7947 */ /* 0x000fc0000383ffff */
[----:B------:R-:W-:-:S00]  /*17c80*/  NOP ;  /* 0x0000000000007918 */ /* 0x000fc00000000000 */
[----:B------:R-:W-:-:S00]  /*17c90*/  NOP ;  /* 0x0000000000007918 */ /* 0x000fc00000000000 */
[----:B------:R-:W-:-:S00]  /*17ca0*/  NOP ;  /* 0x0000000000007918 */ /* 0x000fc00000000000 */
[----:B------:R-:W-:-:S00]  /*17cb0*/  NOP ;  /* 0x0000000000007918 */ /* 0x000fc00000000000 */
[----:B------:R-:W-:-:S00]  /*17cc0*/  NOP ;  /* 0x0000000000007918 */ /* 0x000fc00000000000 */
[----:B------:R-:W-:-:S00]  /*17cd0*/  NOP ;  /* 0x0000000000007918 */ /* 0x000fc00000000000 */
[----:B------:R-:W-:-:S00]  /*17ce0*/  NOP ;  /* 0x0000000000007918 */ /* 0x000fc00000000000 */
[----:B------:R-:W-:-:S00]  /*17cf0*/  NOP ;  /* 0x0000000000007918 */ /* 0x000fc00000000000 */
.L_x_582:


//--------------------- .nv.global.init           --------------------------
	.section	.nv.global.init,"aw",@progbits
.nv.global.init:
	.type		$str$22,@object
	.size		$str$22,($str$23 - $str$22)
$str$22:
        /*0000*/ 	.byte	0x6b, 0x5f, 0x74, 0x69, 0x6c, 0x65, 0x5f, 0x63, 0x6f, 0x75, 0x6e, 0x74, 0x20, 0x3e, 0x3d, 0x20
        /*0010*/ 	.byte	0x31, 0x00
	.type		$str$23,@object
	.size		$str$23,(__unnamed_1 - $str$23)
$str$23:
        /*0012*/ 	.byte	0x2f, 0x74, 0x6d, 0x70, 0x2f, 0x63, 0x75, 0x74, 0x6c, 0x61, 0x73, 0x73, 0x5f, 0x73, 0x77, 0x65
        /*0022*/ 	.byte	0x65, 0x70, 0x5f, 0x73, 0x72, 0x63, 0x2f, 0x69, 0x6e, 0x63, 0x6c, 0x75, 0x64, 0x65, 0x2f, 0x63
        /*0032*/ 	.byte	0x75, 0x74, 0x6c, 0x61, 0x73, 0x73, 0x2f, 0x67, 0x65, 0x6d, 0x6d, 0x2f, 0x63, 0x6f, 0x6c, 0x6c
        /*0042*/ 	.byte	0x65, 0x63, 0x74, 0x69, 0x76, 0x65, 0x2f, 0x73, 0x6d, 0x39, 0x30, 0x5f, 0x6d, 0x6d, 0x61, 0x5f
        /*0052*/ 	.byte	0x74, 0x6d, 0x61, 0x5f, 0x67, 0x6d, 0x6d, 0x61, 0x5f, 0x73, 0x73, 0x5f, 0x77, 0x61, 0x72, 0x70
        /*0062*/ 	.byte	0x73, 0x70, 0x65, 0x63, 0x69, 0x61, 0x6c, 0x69, 0x7a, 0x65, 0x64, 0x2e, 0x68, 0x70, 0x70, 0x00
	.type		__unnamed_1,@object
	.size		__unnamed_1,(.L_0 - __unnamed_1)
__unnamed_1:
        /* <DEDUP_REMOVED lines=181> */
        /*0bc2*/ 	.byte	0x65, 0x6e, 0x74, 0x69, 0x74, 0x79, 0x5d, 0x00
.L_0:


//--------------------- .nv.shared._ZN7cutlass13device_kernelINS_4gemm6kernel13GemmUniversalIN4cute5tupleIJiiiiEEENS1_10collective13CollectiveMmaINS1_34MainloopSm90TmaGmmaWarpSpecializedILi7ENS5_IJNS4_1CILi1EEESB_SB_EEENS1_35KernelTmaWarpSpecializedCooperativeEEENS5_IJNSA_ILi256EEESF_NSA_ILi32EEEEEENS_10bfloat16_tENS5_IJlSB_lEEESI_SJ_NS4_8TiledMMAINS4_8MMA_AtomIJNS4_4SM904GMMA28MMA_64x256x16_F32BF16BF16_SSILNSN_5MajorE0ELSP_0ELNSN_7ScaleInE1ELSQ_1EEEEEENS4_6LayoutINS5_IJNSA_ILi2EEESB_SB_EEENS5_IJSB_NSA_ILi0EEESW_EEEEENS5_IJNS4_10UnderscoreESZ_SZ_EEEEENS4_13SM90_TMA_LOADENS4_14ComposedLayoutINS4_7SwizzleILi2ELi4ELi3EEENS4_18smem_ptr_flag_bitsILi16EEENST_INS5_IJNSA_ILi8EEESG_EEENS5_IJSG_SB_EEEEEEEvNS4_8identityES12_S1C_vS1D_EENS_8epilogue10collective6detail29Sm90TmaWarpSpecializedAdapterINS1G_15DefaultEpilogueISI_SJ_SJ_NS1F_6thread17LinearCombinationISI_Li1EffLNS1K_9ScaleType4KindE0ELNS_15FloatRoundStyleE2ESI_EENS1_15EpilogueDefaultEEEEEvvEEEEvNT_6ParamsE --------------------------
	.section	.nv.shared._ZN7cutlass13device_kernelINS_4gemm6kernel13GemmUniversalIN4cute5tupleIJiiiiEEENS1_10collective13CollectiveMmaINS1_34MainloopSm90TmaGmmaWarpSpecializedILi7ENS5_IJNS4_1CILi1EEESB_SB_EEENS1_35KernelTmaWarpSpecializedCooperativeEEENS5_IJNSA_ILi256EEESF_NSA_ILi32EEEEEENS_10bfloat16_tENS5_IJlSB_lEEESI_SJ_NS4_8TiledMMAINS4_8MMA_AtomIJNS4_4SM904GMMA28MMA_64x256x16_F32BF16BF16_SSILNSN_5MajorE0ELSP_0ELNSN_7ScaleInE1ELSQ_1EEEEEENS4_6LayoutINS5_IJNSA_ILi2EEESB_SB_EEENS5_IJSB_NSA_ILi0EEESW_EEEEENS5_IJNS4_10UnderscoreESZ_SZ_EEEEENS4_13SM90_TMA_LOADENS4_14ComposedLayoutINS4_7SwizzleILi2ELi4ELi3EEENS4_18smem_ptr_flag_bitsILi16EEENST_INS5_IJNSA_ILi8EEESG_EEENS5_IJSG_SB_EEEEEEEvNS4_8identityES12_S1C_vS1D_EENS_8epilogue10collective6detail29Sm90TmaWarpSpecializedAdapterINS1G_15DefaultEpilogueISI_SJ_SJ_NS1F_6thread17LinearCombinationISI_Li1EffLNS1K_9ScaleType4KindE0ELNS_15FloatRoundStyleE2ESI_EENS1_15EpilogueDefaultEEEEEvvEEEEvNT_6ParamsE,"aw",@nobits
	.sectionflags	@""
	.align	16
	.zero		1024


//--------------------- .nv.shared.reserved.0     --------------------------
	.section	.nv.shared.reserved.0,"aw",@nobits
	.weak		__nv_reservedSMEM_offset_0_alias
	.size		__nv_reservedSMEM_offset_0_alias, 0, 0
	.other		__nv_reservedSMEM_offset_0_alias,@"STO_CUDA_RESERVED_SHARED STV_DEFAULT"
__nv_reservedSMEM_offset_0_alias:
	.zero		0


//--------------------- .nv.global                --------------------------
	.section	.nv.global,"aw",@nobits
.nv.global:
	.type		_ZN40_INTERNAL_9bddee27_4_k_cu_f07efc4d_184824cute1_E,@object
	.size		_ZN40_INTERNAL_9bddee27_4_k_cu_f07efc4d_184824cute1_E,(_ZN40_INTERNAL_9bddee27_4_k_cu_f07efc4d_184824cuda3std3__45__cpo6cbeginE - _ZN40_INTERNAL_9bddee27_4_k_cu_f07efc4d_184824cute1_E)
_ZN40_INTERNAL_9bddee27_4_k_cu_f07efc4d_184824cute1_E:
	.zero		1
	.type		_ZN40_INTERNAL_9bddee27_4_k_cu_f07efc4d_184824cuda3std3__45__cpo6cbeginE,@object
	.size		_ZN40_INTERNAL_9bddee27_4_k_cu_f07efc4d_184824cuda3std3__45__cpo6cbeginE,(_ZN40_INTERNAL_9bddee27_4_k_cu_f07efc4d_184824cuda3std3__48in_placeE - _ZN40_INTERNAL_9bddee27_4_k_cu_f07efc4d_184824cuda3std3__45__cpo6cbeginE)
_ZN40_INTERNAL_9bddee27_4_k_cu_f07efc4d_184824cuda3std3__45__cpo6cbeginE:
	.zero		1
	.type		_ZN40_INTERNAL_9bddee27_4_k_cu_f07efc4d_184824cuda3std3__48in_placeE,@object
	.size		_ZN40_INTERNAL_9bddee27_4_k_cu_f07efc4d_184824cuda3std3__48in_placeE,(_ZN40_INTERNAL_9bddee27_4_k_cu_f07efc4d_184824cuda3std6ranges3__45__cpo9iter_moveE - _ZN40_INTERNAL_9bddee27_4_k_cu_f07efc4d_184824cuda3std3__48in_placeE)
_ZN40_INTERNAL_9bddee27_4_k_cu_f07efc4d_184824cuda3std3__48in_placeE:
	.zero		1
	.type		_ZN40_INTERNAL_9bddee27_4_k_cu_f07efc4d_184824cuda3std6ranges3__45__cpo9iter_moveE,@object
	.size		_ZN40_INTERNAL_9bddee27_4_k_cu_f07efc4d_184824cuda3std6ranges3__45__cpo9iter_moveE,(_ZN40_INTERNAL_9bddee27_4_k_cu_f07efc4d_184824cuda3std3__45__cpo5beginE - _ZN40_INTERNAL_9bddee27_4_k_cu_f07efc4d_184824cuda3std6ranges3__45__cpo9iter_moveE)
_ZN40_INTERNAL_9bddee27_4_k_cu_f07efc4d_184824cuda3std6ranges3__45__cpo9iter_moveE:
	.zero		1
	.type		_ZN40_INTERNAL_9bddee27_4_k_cu_f07efc4d_184824cuda3std3__45__cpo5beginE,@object
	.size		_ZN40_INTERNAL_9bddee27_4_k_cu_f07efc4d_184824cuda3std3__45__cpo5beginE,(_ZN40_INTERNAL_9bddee27_4_k_cu_f07efc4d_184824cuda3std3__442_GLOBAL__N__9bddee27_4_k_cu_f07efc4d_184826ignoreE - _ZN40_INTERNAL_9bddee27_4_k_cu_f07efc4d_184824cuda3std3__45__cpo5beginE)
_ZN40_INTERNAL_9bddee27_4_k_cu_f07efc4d_184824cuda3std3__45__cpo5beginE:
	.zero		1
	.type		_ZN40_INTERNAL_9bddee27_4_k_cu_f07efc4d_184824cuda3std3__442_GLOBAL__N__9bddee27_4_k_cu_f07efc4d_184826ignoreE,@object
	.size		_ZN40_INTERNAL_9bddee27_4_k_cu_f07efc4d_184824cuda3std3__442_GLOBAL__N__9bddee27_4_k_cu_f07efc4d_184826ignoreE,(_ZN40_INTERNAL_9bddee27_4_k_cu_f07efc4d_184824cute7productE - _ZN40_INTERNAL_9bddee27_4_k_cu_f07efc4d_184824cuda3std3__442_GLOBAL__N__9bddee27_4_k_cu_f07efc4d_184826ignoreE)
_ZN40_INTERNAL_9bddee27_4_k_cu_f07efc4d_184824cuda3std3__442_GLOBAL__N__9bddee27_4_k_cu_f07efc4d_184826ignoreE:
	.zero		1
	.type		_ZN40_INTERNAL_9bddee27_4_k_cu_f07efc4d_184824cute7productE,@object
	.size		_ZN40_INTERNAL_9bddee27_4_k_cu_f07efc4d_184824cute7productE,(_ZN40_INTERNAL_9bddee27_4_k_cu_f07efc4d_184824cuda3std3__45__cpo3endE - _ZN40_INTERNAL_9bddee27_4_k_cu_f07efc4d_184824cute7productE)
_ZN40_INTERNAL_9bddee27_4_k_cu_f07efc4d_184824cute7productE:
	.zero		1
	.type		_ZN40_INTERNAL_9bddee27_4_k_cu_f07efc4d_184824cuda3std3__45__cpo3endE,@object
	.size		_ZN40_INTERNAL_9bddee27_4_k_cu_f07efc4d_184824cuda3std3__45__cpo3endE,(_ZN40_INTERNAL_9bddee27_4_k_cu_f07efc4d_184824cuda3std3__419piecewise_constructE - _ZN40_INTERNAL_9bddee27_4_k_cu_f07efc4d_184824cuda3std3__45__cpo3endE)
_ZN40_INTERNAL_9bddee27_4_k_cu_f07efc4d_184824cuda3std3__45__cpo3endE:
	.zero		1
	.type		_ZN40_INTERNAL_9bddee27_4_k_cu_f07efc4d_184824cuda3std3__419piecewise_constructE,@object
	.size		_ZN40_INTERNAL_9bddee27_4_k_cu_f07efc4d_184824cuda3std3__419piecewise_constructE,(_ZN40_INTERNAL_9bddee27_4_k_cu_f07efc4d_184824cuda3std3__45__cpo4cendE - _ZN40_INTERNAL_9bddee27_4_k_cu_f07efc4d_184824cuda3std3__419piecewise_constructE)
_ZN40_INTERNAL_9bddee27_4_k_cu_f07efc4d_184824cuda3std3__419piecewise_constructE:
	.zero		1
	.type		_ZN40_INTERNAL_9bddee27_4_k_cu_f07efc4d_184824cuda3std3__45__cpo4cendE,@object
	.size		_ZN40_INTERNAL_9bddee27_4_k_cu_f07efc4d_184824cuda3std3__45__cpo4cendE,(_ZN40_INTERNAL_9bddee27_4_k_cu_f07efc4d_184824cuda3std6ranges3__45__cpo4swapE - _ZN40_INTERNAL_9bddee27_4_k_cu_f07efc4d_184824cuda3std3__45__cpo4cendE)
_ZN40_INTERNAL_9bddee27_4_k_cu_f07efc4d_184824cuda3std3__45__cpo4cendE:
	.zero		1
	.type		_ZN40_INTERNAL_9bddee27_4_k_cu_f07efc4d_184824cuda3std6ranges3__45__cpo4swapE,@object
	.size		_ZN40_INTERNAL_9bddee27_4_k_cu_f07efc4d_184824cuda3std6ranges3__45__cpo4swapE,(.L_8 - _ZN40_INTERNAL_9bddee27_4_k_cu_f07efc4d_184824cuda3std6ranges3__45__cpo4swapE)
_ZN40_INTERNAL_9bddee27_4_k_cu_f07efc4d_184824cuda3std6ranges3__45__cpo4swapE:
	.zero		1
.L_8:


//--------------------- .nv.constant0._ZN7cutlass13device_kernelINS_4gemm6kernel13GemmUniversalIN4cute5tupleIJiiiiEEENS1_10collective13CollectiveMmaINS1_34MainloopSm90TmaGmmaWarpSpecializedILi7ENS5_IJNS4_1CILi1EEESB_SB_EEENS1_35KernelTmaWarpSpecializedCooperativeEEENS5_IJNSA_ILi256EEESF_NSA_ILi32EEEEEENS_10bfloat16_tENS5_IJlSB_lEEESI_SJ_NS4_8TiledMMAINS4_8MMA_AtomIJNS4_4SM904GMMA28MMA_64x256x16_F32BF16BF16_SSILNSN_5MajorE0ELSP_0ELNSN_7ScaleInE1ELSQ_1EEEEEENS4_6LayoutINS5_IJNSA_ILi2EEESB_SB_EEENS5_IJSB_NSA_ILi0EEESW_EEEEENS5_IJNS4_10UnderscoreESZ_SZ_EEEEENS4_13SM90_TMA_LOADENS4_14ComposedLayoutINS4_7SwizzleILi2ELi4ELi3EEENS4_18smem_ptr_flag_bitsILi16EEENST_INS5_IJNSA_ILi8EEESG_EEENS5_IJSG_SB_EEEEEEEvNS4_8identityES12_S1C_vS1D_EENS_8epilogue10collective6detail29Sm90TmaWarpSpecializedAdapterINS1G_15DefaultEpilogueISI_SJ_SJ_NS1F_6thread17LinearCombinationISI_Li1EffLNS1K_9ScaleType4KindE0ELNS_15FloatRoundStyleE2ESI_EENS1_15EpilogueDefaultEEEEEvvEEEEvNT_6ParamsE --------------------------
	.section	.nv.constant0._ZN7cutlass13device_kernelINS_4gemm6kernel13GemmUniversalIN4cute5tupleIJiiiiEEENS1_10collective13CollectiveMmaINS1_34MainloopSm90TmaGmmaWarpSpecializedILi7ENS5_IJNS4_1CILi1EEESB_SB_EEENS1_35KernelTmaWarpSpecializedCooperativeEEENS5_IJNSA_ILi256EEESF_NSA_ILi32EEEEEENS_10bfloat16_tENS5_IJlSB_lEEESI_SJ_NS4_8TiledMMAINS4_8MMA_AtomIJNS4_4SM904GMMA28MMA_64x256x16_F32BF16BF16_SSILNSN_5MajorE0ELSP_0ELNSN_7ScaleInE1ELSQ_1EEEEEENS4_6LayoutINS5_IJNSA_ILi2EEESB_SB_EEENS5_IJSB_NSA_ILi0EEESW_EEEEENS5_IJNS4_10UnderscoreESZ_SZ_EEEEENS4_13SM90_TMA_LOADENS4_14ComposedLayoutINS4_7SwizzleILi2ELi4ELi3EEENS4_18smem_ptr_flag_bitsILi16EEENST_INS5_IJNSA_ILi8EEESG_EEENS5_IJSG_SB_EEEEEEEvNS4_8identityES12_S1C_vS1D_EENS_8epilogue10collective6detail29Sm90TmaWarpSpecializedAdapterINS1G_15DefaultEpilogueISI_SJ_SJ_NS1F_6thread17LinearCombinationISI_Li1EffLNS1K_9ScaleType4KindE0ELNS_15FloatRoundStyleE2ESI_EENS1_15EpilogueDefaultEEEEEvvEEEEvNT_6ParamsE,"a",@progbits
	.sectionflags	@""
	.align	4
.nv.constant0._ZN7cutlass13device_kernelINS_4gemm6kernel13GemmUniversalIN4cute5tupleIJiiiiEEENS1_10collective13CollectiveMmaINS1_34MainloopSm90TmaGmmaWarpSpecializedILi7ENS5_IJNS4_1CILi1EEESB_SB_EEENS1_35KernelTmaWarpSpecializedCooperativeEEENS5_IJNSA_ILi256EEESF_NSA_ILi32EEEEEENS_10bfloat16_tENS5_IJlSB_lEEESI_SJ_NS4_8TiledMMAINS4_8MMA_AtomIJNS4_4SM904GMMA28MMA_64x256x16_F32BF16BF16_SSILNSN_5MajorE0ELSP_0ELNSN_7ScaleInE1ELSQ_1EEEEEENS4_6LayoutINS5_IJNSA_ILi2EEESB_SB_EEENS5_IJSB_NSA_ILi0EEESW_EEEEENS5_IJNS4_10UnderscoreESZ_SZ_EEEEENS4_13SM90_TMA_LOADENS4_14ComposedLayoutINS4_7SwizzleILi2ELi4ELi3EEENS4_18smem_ptr_flag_bitsILi16EEENST_INS5_IJNSA_ILi8EEESG_EEENS5_IJSG_SB_EEEEEEEvNS4_8identityES12_S1C_vS1D_EENS_8epilogue10collective6detail29Sm90TmaWarpSpecializedAdapterINS1G_15DefaultEpilogueISI_SJ_SJ_NS1F_6thread17LinearCombinationISI_Li1EffLNS1K_9ScaleType4KindE0ELNS_15FloatRoundStyleE2ESI_EENS1_15EpilogueDefaultEEEEEvvEEEEvNT_6ParamsE:
	.zero		1664


//--------------------- SYMBOLS --------------------------

	.type		.nv.reservedSmem.offset0,@object
	.size		.nv.reservedSmem.offset0,0x4
	.type		__assertfail,@function
